	.target	sm_100a

	.elftype	@"ET_EXEC"


//--------------------- .note.nv.tkinfo           --------------------------
	.section	.note.nv.tkinfo,"",@"SHT_NOTE"
	.sectionflags	@"SHF_NOTE_NV_TKINFO"
	.tkinfo
        /*0018*/ 	.word	0x00000081
        /*0030*/ 	.string	""
        /*0030*/ 	.string	"ptxas-blackwell"
        /*0030*/ 	.string	"Cuda compilation tools, release 12.9, V12.9.86"
        /*0030*/ 	.string	"Build cuda_12.9.r12.9/compiler.36037853_0"
        /*0030*/ 	.string	"-v  -suppress-debug-info  -lineinfo  -arch sm_100a "



//--------------------- .note.nv.cuver            --------------------------
	.section	.note.nv.cuver,"",@"SHT_NOTE"
	.sectionflags	@"SHF_NOTE_NV_CUVER"
        /*0018*/ 	.short	0x0001
        /*001a*/ 	.short	0x0064
        /*001c*/ 	.short	0x0001
        /*001e*/ 	.short	0x0000
        /*0020*/ 	.short	0x0001
        /*0022*/ 	.short	0x0000


//--------------------- .nv.info                  --------------------------
	.section	.nv.info,"",@"SHT_CUDA_INFO"
	.align	4


	//----- nvinfo : EIATTR_REGCOUNT
	.align		4
        /*0000*/ 	.byte	0x04, 0x2f
        /*0002*/ 	.short	(.L_4 - .L_3)
	.align		4
.L_3:
        /*0004*/ 	.word	index@(gluon_tcgen05)
        /*0008*/ 	.word	0x00000019


	//----- nvinfo : EIATTR_FRAME_SIZE
	.align		4
.L_4:
        /*000c*/ 	.byte	0x04, 0x11
        /*000e*/ 	.short	(.L_6 - .L_5)
	.align		4
.L_5:
        /*0010*/ 	.word	index@($__internal_2_$__cuda_sm10x_tcgen05_guardrail_trap_unallocated_columns_being_dealloced)
        /*0014*/ 	.word	0x00000000


	//----- nvinfo : EIATTR_FRAME_SIZE
	.align		4
.L_6:
        /*0018*/ 	.byte	0x04, 0x11
        /*001a*/ 	.short	(.L_8 - .L_7)
	.align		4
.L_7:
        /*001c*/ 	.word	index@($__internal_1_$__cuda_sm10x_tcgen05_guardrail_trap_phase_invalid_during_alloc)
        /*0020*/ 	.word	0x00000000


	//----- nvinfo : EIATTR_FRAME_SIZE
	.align		4
.L_8:
        /*0024*/ 	.byte	0x04, 0x11
        /*0026*/ 	.short	(.L_10 - .L_9)
	.align		4
.L_9:
        /*0028*/ 	.word	index@($__internal_0_$__cuda_sm10x_tcgen05_guardrail_trap_col_being_dealloced_not_returned_by_alloc)
        /*002c*/ 	.word	0x00000000


	//----- nvinfo : EIATTR_FRAME_SIZE
	.align		4
.L_10:
        /*0030*/ 	.byte	0x04, 0x11
        /*0032*/ 	.short	(.L_12 - .L_11)
	.align		4
.L_11:
        /*0034*/ 	.word	index@(gluon_tcgen05)
        /*0038*/ 	.word	0x00000000


	//----- nvinfo : EIATTR_MIN_STACK_SIZE
	.align		4
.L_12:
        /*003c*/ 	.byte	0x04, 0x12
        /*003e*/ 	.short	(.L_14 - .L_13)
	.align		4
.L_13:
        /*0040*/ 	.word	index@(gluon_tcgen05)
        /*0044*/ 	.word	0x00000000
.L_14:


//--------------------- .nv.info.gluon_tcgen05    --------------------------
	.section	.nv.info.gluon_tcgen05,"",@"SHT_CUDA_INFO"
	.sectionflags	@""
	.align	4


	//----- nvinfo : EIATTR_CUDA_API_VERSION
	.align		4
        /*0000*/ 	.byte	0x04, 0x37
        /*0002*/ 	.short	(.L_16 - .L_15)
.L_15:
        /*0004*/ 	.word	0x00000081


	//----- nvinfo : EIATTR_KPARAM_INFO
	.align		4
.L_16:
        /*0008*/ 	.byte	0x04, 0x17
        /*000a*/ 	.short	(.L_18 - .L_17)
.L_17:
        /*000c*/ 	.word	0x00000000
        /*0010*/ 	.short	0x000a
        /*0012*/ 	.short	0x0048
        /*0014*/ 	.byte	0x00, 0xf4, 0x21, 0x00


	//----- nvinfo : EIATTR_KPARAM_INFO
	.align		4
.L_18:
        /*0018*/ 	.byte	0x04, 0x17
        /*001a*/ 	.short	(.L_20 - .L_19)
.L_19:
        /*001c*/ 	.word	0x00000000
        /*0020*/ 	.short	0x0009
        /*0022*/ 	.short	0x0040
        /*0024*/ 	.byte	0x00, 0xf4, 0x21, 0x00


	//----- nvinfo : EIATTR_KPARAM_INFO
	.align		4
.L_20:
        /*0028*/ 	.byte	0x04, 0x17
        /*002a*/ 	.short	(.L_22 - .L_21)
.L_21:
        /*002c*/ 	.word	0x00000000
        /*0030*/ 	.short	0x0008
        /*0032*/ 	.short	0x0038
        /*0034*/ 	.byte	0x00, 0xf0, 0x21, 0x00


	//----- nvinfo : EIATTR_KPARAM_INFO
	.align		4
.L_22:
        /*0038*/ 	.byte	0x04, 0x17
        /*003a*/ 	.short	(.L_24 - .L_23)
.L_23:
        /*003c*/ 	.word	0x00000000
        /*0040*/ 	.short	0x0007
        /*0042*/ 	.short	0x0030
        /*0044*/ 	.byte	0x00, 0xf0, 0x21, 0x00


	//----- nvinfo : EIATTR_KPARAM_INFO
	.align		4
.L_24:
        /*0048*/ 	.byte	0x04, 0x17
        /*004a*/ 	.short	(.L_26 - .L_25)
.L_25:
        /*004c*/ 	.word	0x00000000
        /*0050*/ 	.short	0x0006
        /*0052*/ 	.short	0x0028
        /*0054*/ 	.byte	0x00, 0xf0, 0x21, 0x00


	//----- nvinfo : EIATTR_KPARAM_INFO
	.align		4
.L_26:
        /*0058*/ 	.byte	0x04, 0x17
        /*005a*/ 	.short	(.L_28 - .L_27)
.L_27:
        /*005c*/ 	.word	0x00000000
        /*0060*/ 	.short	0x0005
        /*0062*/ 	.short	0x0020
        /*0064*/ 	.byte	0x00, 0xf0, 0x11, 0x00


	//----- nvinfo : EIATTR_KPARAM_INFO
	.align		4
.L_28:
        /*0068*/ 	.byte	0x04, 0x17
        /*006a*/ 	.short	(.L_30 - .L_29)
.L_29:
        /*006c*/ 	.word	0x00000000
        /*0070*/ 	.short	0x0004
        /*0072*/ 	.short	0x001c
        /*0074*/ 	.byte	0x00, 0xf0, 0x11, 0x00


	//----- nvinfo : EIATTR_KPARAM_INFO
	.align		4
.L_30:
        /*0078*/ 	.byte	0x04, 0x17
        /*007a*/ 	.short	(.L_32 - .L_31)
.L_31:
        /*007c*/ 	.word	0x00000000
        /*0080*/ 	.short	0x0003
        /*0082*/ 	.short	0x0018
        /*0084*/ 	.byte	0x00, 0xf0, 0x11, 0x00


	//----- nvinfo : EIATTR_KPARAM_INFO
	.align		4
.L_32:
        /*0088*/ 	.byte	0x04, 0x17
        /*008a*/ 	.short	(.L_34 - .L_33)
.L_33:
        /*008c*/ 	.word	0x00000000
        /*0090*/ 	.short	0x0002
        /*0092*/ 	.short	0x0010
        /*0094*/ 	.byte	0x00, 0xf4, 0x21, 0x00


	//----- nvinfo : EIATTR_KPARAM_INFO
	.align		4
.L_34:
        /*0098*/ 	.byte	0x04, 0x17
        /*009a*/ 	.short	(.L_36 - .L_35)
.L_35:
        /*009c*/ 	.word	0x00000000
        /*00a0*/ 	.short	0x0001
        /*00a2*/ 	.short	0x0008
        /*00a4*/ 	.byte	0x00, 0xf4, 0x21, 0x00


	//----- nvinfo : EIATTR_KPARAM_INFO
	.align		4
.L_36:
        /*00a8*/ 	.byte	0x04, 0x17
        /*00aa*/ 	.short	(.L_38 - .L_37)
.L_37:
        /*00ac*/ 	.word	0x00000000
        /*00b0*/ 	.short	0x0000
        /*00b2*/ 	.short	0x0000
        /*00b4*/ 	.byte	0x00, 0xf4, 0x21, 0x00


	//----- nvinfo : EIATTR_AT_ENTRY_FRAGMENTS
	.align		4
.L_38:
        /*00b8*/ 	.byte	0x04, 0x4f
        /*00ba*/ 	.short	(.L_40 - .L_39)


	//   ....[0]....
.L_39:
        /*00bc*/ 	.word	0x00000004


	//----- nvinfo : EIATTR_RESERVED_SMEM_USED
	.align		4
.L_40:
        /*00c0*/ 	.byte	0x01, 0x41
	.zero		2


	//----- nvinfo : EIATTR_SPARSE_MMA_MASK
	.align		4
        /*00c4*/ 	.byte	0x03, 0x50
        /*00c6*/ 	.short	0x0000


	//----- nvinfo : EIATTR_TCGEN05_1CTA_USED
	.align		4
        /*00c8*/ 	.byte	0x01, 0x51
	.zero		2


	//----- nvinfo : EIATTR_MAXREG_COUNT
	.align		4
        /*00cc*/ 	.byte	0x03, 0x1b
        /*00ce*/ 	.short	0x00ff


	//----- nvinfo : EIATTR_NUM_BARRIERS
	.align		4
        /*00d0*/ 	.byte	0x02, 0x4c
        /*00d2*/ 	.byte	0x01
	.zero		1


	//----- nvinfo : EIATTR_INT_WARP_WIDE_INSTR_OFFSETS
	.align		4
        /*00d4*/ 	.byte	0x04, 0x31
        /*00d6*/ 	.short	(.L_42 - .L_41)


	//   ....[0]....
.L_41:
        /*00d8*/ 	.word	0x00001720


	//   ....[1]....
        /*00dc*/ 	.word	0x00001740


	//   ....[2]....
        /*00e0*/ 	.word	0x000017c0


	//   ....[3]....
        /*00e4*/ 	.word	0x00001b80


	//   ....[4]....
        /*00e8*/ 	.word	0x00001b90


	//   ....[5]....
        /*00ec*/ 	.word	0x00001ba0


	//   ....[6]....
        /*00f0*/ 	.word	0x00001bb0


	//   ....[7]....
        /*00f4*/ 	.word	0x00001ed0


	//   ....[8]....
        /*00f8*/ 	.word	0x00001ee0


	//   ....[9]....
        /*00fc*/ 	.word	0x00002050


	//   ....[10]....
        /*0100*/ 	.word	0x000020a0


	//   ....[11]....
        /*0104*/ 	.word	0x000020b0


	//   ....[12]....
        /*0108*/ 	.word	0x000020e0


	//   ....[13]....
        /*010c*/ 	.word	0x000023d0


	//   ....[14]....
        /*0110*/ 	.word	0x000023e0


	//   ....[15]....
        /*0114*/ 	.word	0x000027c0


	//   ....[16]....
        /*0118*/ 	.word	0x000027d0


	//   ....[17]....
        /*011c*/ 	.word	0x00002a90


	//   ....[18]....
        /*0120*/ 	.word	0x00002ae0


	//----- nvinfo : EIATTR_COOP_GROUP_MASK_REGIDS
	.align		4
.L_42:
        /*0124*/ 	.byte	0x04, 0x29
        /*0126*/ 	.short	(.L_44 - .L_43)


	//   ....[0]....
.L_43:
        /*0128*/ 	.word	0xffffffff


	//   ....[1]....
        /*012c*/ 	.word	0xffffffff


	//   ....[2]....
        /*0130*/ 	.word	0xffffffff


	//   ....[3]....
        /*0134*/ 	.word	0xffffffff


	//   ....[4]....
        /*0138*/ 	.word	0xffffffff


	//   ....[5]....
        /*013c*/ 	.word	0xffffffff


	//   ....[6]....
        /*0140*/ 	.word	0xffffffff


	//   ....[7]....
        /*0144*/ 	.word	0xffffffff


	//   ....[8]....
        /*0148*/ 	.word	0xffffffff


	//   ....[9]....
        /*014c*/ 	.word	0xffffffff


	//----- nvinfo : EIATTR_COOP_GROUP_INSTR_OFFSETS
	.align		4
.L_44:
        /*0150*/ 	.byte	0x04, 0x28
        /*0152*/ 	.short	(.L_46 - .L_45)


	//   ....[0]....
.L_45:
        /*0154*/ 	.word	0x00000050


	//   ....[1]....
        /*0158*/ 	.word	0x00000310


	//   ....[2]....
        /*015c*/ 	.word	0x00000500


	//   ....[3]....
        /*0160*/ 	.word	0x000009c0


	//   ....[4]....
        /*0164*/ 	.word	0x00000b00


	//   ....[5]....
        /*0168*/ 	.word	0x00000fb0


	//   ....[6]....
        /*016c*/ 	.word	0x000010f0


	//   ....[7]....
        /*0170*/ 	.word	0x000015e0


	//   ....[8]....
        /*0174*/ 	.word	0x00002920


	//   ....[9]....
        /*0178*/ 	.word	0x00002b90


	//----- nvinfo : EIATTR_VRC_CTA_INIT_COUNT
	.align		4
.L_46:
        /*017c*/ 	.byte	0x02, 0x4a
        /*017e*/ 	.byte	0x80
	.zero		1


	//----- nvinfo : EIATTR_MBARRIER_INSTR_OFFSETS
	.align		4
        /*0180*/ 	.byte	0x04, 0x39
        /*0182*/ 	.short	(.L_48 - .L_47)


	//   ....[0]....
.L_47:
        /*0184*/ 	.word	0x000017e0
        /*0188*/ 	.word	0x000000ff
        /*018c*/ 	.word	0x00010000
        /*0190*/ 	.short	0x0100
        /*0192*/ 	.byte	0x08
	.zero		1


	//   ....[1]....
        /*0194*/ 	.word	0x000017f0
        /*0198*/ 	.word	0x000000ff
        /*019c*/ 	.word	0x00010020
        /*01a0*/ 	.short	0x0100
        /*01a2*/ 	.byte	0x08
	.zero		1


	//   ....[2]....
        /*01a4*/ 	.word	0x000018a0
        /*01a8*/ 	.word	0x000000ff
        /*01ac*/ 	.word	0x00010008
        /*01b0*/ 	.short	0x0100
        /*01b2*/ 	.byte	0x08
	.zero		1


	//   ....[3]....
        /*01b4*/ 	.word	0x000018b0
        /*01b8*/ 	.word	0x000000ff
        /*01bc*/ 	.word	0x00010028
        /*01c0*/ 	.short	0x0100
        /*01c2*/ 	.byte	0x08
	.zero		1


	//   ....[4]....
        /*01c4*/ 	.word	0x00001990
        /*01c8*/ 	.word	0x000000ff
        /*01cc*/ 	.word	0x00010010
        /*01d0*/ 	.short	0x0100
        /*01d2*/ 	.byte	0x08
	.zero		1


	//   ....[5]....
        /*01d4*/ 	.word	0x000019a0
        /*01d8*/ 	.word	0x000000ff
        /*01dc*/ 	.word	0x00010030
        /*01e0*/ 	.short	0x0100
        /*01e2*/ 	.byte	0x08
	.zero		1


	//   ....[6]....
        /*01e4*/ 	.word	0x00001ab0
        /*01e8*/ 	.word	0x000000ff
        /*01ec*/ 	.word	0x00010018
        /*01f0*/ 	.short	0x0100
        /*01f2*/ 	.byte	0x08
	.zero		1


	//   ....[7]....
        /*01f4*/ 	.word	0x00001ac0
        /*01f8*/ 	.word	0x000000ff
        /*01fc*/ 	.word	0x00010038
        /*0200*/ 	.short	0x0100
        /*0202*/ 	.byte	0x08
	.zero		1


	//   ....[8]....
        /*0204*/ 	.word	0x00001c90
        /*0208*/ 	.word	0x000000ff
        /*020c*/ 	.word	0x00010000
        /*0210*/ 	.short	0x010a
        /*0212*/ 	.byte	0x08
	.zero		1


	//   ....[9]....
        /*0214*/ 	.word	0x00001f30
        /*0218*/ 	.word	0x000000ff
        /*021c*/ 	.word	0x00010020
        /*0220*/ 	.short	0x010a
        /*0222*/ 	.byte	0x08
	.zero		1


	//   ....[10]....
        /*0224*/ 	.word	0x00002150
        /*0228*/ 	.word	0x000000ff
        /*022c*/ 	.word	0x00010000
        /*0230*/ 	.short	0x010a
        /*0232*/ 	.byte	0x1c
	.zero		1


	//   ....[11]....
        /*0234*/ 	.word	0x00002420
        /*0238*/ 	.word	0x000000ff
        /*023c*/ 	.word	0x00010020
        /*0240*/ 	.short	0x010a
        /*0242*/ 	.byte	0x1c
	.zero		1


	//   ....[12]....
        /*0244*/ 	.word	0x000024f0
        /*0248*/ 	.word	0x000000ff
        /*024c*/ 	.word	0x00010000
        /*0250*/ 	.short	0x0108
        /*0252*/ 	.byte	0x08
	.zero		1


	//   ....[13]....
        /*0254*/ 	.word	0x00002500
        /*0258*/ 	.word	0x000000ff
        /*025c*/ 	.word	0x00010020
        /*0260*/ 	.short	0x0108
        /*0262*/ 	.byte	0x08
	.zero		1


	//   ....[14]....
        /*0264*/ 	.word	0x00002550
        /*0268*/ 	.word	0x000000ff
        /*026c*/ 	.word	0x00010008
        /*0270*/ 	.short	0x0108
        /*0272*/ 	.byte	0x08
	.zero		1


	//   ....[15]....
        /*0274*/ 	.word	0x00002560
        /*0278*/ 	.word	0x000000ff
        /*027c*/ 	.word	0x00010028
        /*0280*/ 	.short	0x0108
        /*0282*/ 	.byte	0x08
	.zero		1


	//   ....[16]....
        /*0284*/ 	.word	0x000025b0
        /*0288*/ 	.word	0x000000ff
        /*028c*/ 	.word	0x00010010
        /*0290*/ 	.short	0x0108
        /*0292*/ 	.byte	0x08
	.zero		1


	//   ....[17]....
        /*0294*/ 	.word	0x000025c0
        /*0298*/ 	.word	0x000000ff
        /*029c*/ 	.word	0x00010030
        /*02a0*/ 	.short	0x0108
        /*02a2*/ 	.byte	0x08
	.zero		1


	//   ....[18]....
        /*02a4*/ 	.word	0x00002610
        /*02a8*/ 	.word	0x000000ff
        /*02ac*/ 	.word	0x00010018
        /*02b0*/ 	.short	0x0108
        /*02b2*/ 	.byte	0x08
	.zero		1


	//   ....[19]....
        /*02b4*/ 	.word	0x00002620
        /*02b8*/ 	.word	0x000000ff
        /*02bc*/ 	.word	0x00010038
        /*02c0*/ 	.short	0x0108
        /*02c2*/ 	.byte	0x08
	.zero		1


	//   ....[20]....
        /*02c4*/ 	.word	0x00002bb0
        /*02c8*/ 	.word	0x000000ff
        /*02cc*/ 	.word	0x00010000
        /*02d0*/ 	.short	0x010a
        /*02d2*/ 	.byte	0x08
	.zero		1


	//   ....[21]....
        /*02d4*/ 	.word	0x00002be0
        /*02d8*/ 	.word	0x000000ff
        /*02dc*/ 	.word	0x00010020
        /*02e0*/ 	.short	0x010a
        /*02e2*/ 	.byte	0x08
	.zero		1


	//   ....[22]....
        /*02e4*/ 	.word	0x00002c10
        /*02e8*/ 	.word	0x000000ff
        /*02ec*/ 	.word	0x00010000
        /*02f0*/ 	.short	0x010a
        /*02f2*/ 	.byte	0x1c
	.zero		1


	//   ....[23]....
        /*02f4*/ 	.word	0x00002c40
        /*02f8*/ 	.word	0x000000ff
        /*02fc*/ 	.word	0x00010020
        /*0300*/ 	.short	0x010a
        /*0302*/ 	.byte	0x1c
	.zero		1


	//----- nvinfo : EIATTR_NUM_MBARRIERS
	.align		4
.L_48:
        /*0304*/ 	.byte	0x03, 0x38
        /*0306*/ 	.short	0x0008


	//----- nvinfo : EIATTR_EXIT_INSTR_OFFSETS
	.align		4
        /*0308*/ 	.byte	0x04, 0x1c
        /*030a*/ 	.short	(.L_50 - .L_49)


	//   ....[0]....
.L_49:
        /*030c*/ 	.word	0x00002ba0


	//----- nvinfo : EIATTR_REQNTID
	.align		4
.L_50:
        /*0310*/ 	.byte	0x04, 0x10
        /*0312*/ 	.short	(.L_52 - .L_51)
.L_51:
        /*0314*/ 	.word	0x00000100
        /*0318*/ 	.word	0x00000001
        /*031c*/ 	.word	0x00000001


	//----- nvinfo : EIATTR_CRS_STACK_SIZE
	.align		4
.L_52:
        /*0320*/ 	.byte	0x04, 0x1e
        /*0322*/ 	.short	(.L_54 - .L_53)
.L_53:
        /*0324*/ 	.word	0x00000000


	//----- nvinfo : EIATTR_CBANK_PARAM_SIZE
	.align		4
.L_54:
        /*0328*/ 	.byte	0x03, 0x19
        /*032a*/ 	.short	0x0050


	//----- nvinfo : EIATTR_PARAM_CBANK
	.align		4
        /*032c*/ 	.byte	0x04, 0x0a
        /*032e*/ 	.short	(.L_56 - .L_55)
	.align		4
.L_55:
        /*0330*/ 	.word	index@(.nv.constant0.gluon_tcgen05)
        /*0334*/ 	.short	0x0380
        /*0336*/ 	.short	0x0050


	//----- nvinfo : EIATTR_SW_WAR
	.align		4
.L_56:
        /*0338*/ 	.byte	0x04, 0x36
        /*033a*/ 	.short	(.L_58 - .L_57)
.L_57:
        /*033c*/ 	.word	0x00000008
.L_58:


//--------------------- .nv.compat                --------------------------
	.section	.nv.compat,"",@"SHT_CUDA_COMPAT_INFO"
	.align	4
        /*0000*/ 	.byte	0x02, 0x02, 0x02, 0x00, 0x02, 0x05, 0x05, 0x00, 0x02, 0x03, 0x03, 0x00, 0x02, 0x06, 0x01, 0x00


//--------------------- .nv.callgraph             --------------------------
	.section	.nv.callgraph,"",@"SHT_CUDA_CALLGRAPH"
	.align	4
	.sectionentsize	8
	.align		4
        /*0000*/ 	.word	0x00000000
	.align		4
        /*0004*/ 	.word	0xffffffff
	.align		4
        /*0008*/ 	.word	0x00000000
	.align		4
        /*000c*/ 	.word	0xfffffffe
	.align		4
        /*0010*/ 	.word	0x00000000
	.align		4
        /*0014*/ 	.word	0xfffffffd
	.align		4
        /*0018*/ 	.word	0x00000000
	.align		4
        /*001c*/ 	.word	0xfffffffc


//--------------------- .text.gluon_tcgen05       --------------------------
	.section	.text.gluon_tcgen05,"ax",@progbits
	.align	128
        .global         gluon_tcgen05
        .type           gluon_tcgen05,@function
        .size           gluon_tcgen05,(.L_x_85 - gluon_tcgen05)
        .other          gluon_tcgen05,@"STO_CUDA_ENTRY STV_DEFAULT"
gluon_tcgen05:
.text.gluon_tcgen05:
[----:B------:R-:W1:Y:S01]  /*0000*/  LDC R1, c[0x0][0x37c] ;  /* 0x0000df00ff017b82 */ /* 0x000e620000000800 */
[----:B------:R-:W2:Y:S02]  /*0010*/  S2R R0, SR_TID.X ;  /* 0x0000000000007919 */ /* 0x000ea40000002100 */
[----:B--2---:R-:W-:-:S13]  /*0020*/  ISETP.GE.U32.AND P2, PT, R0, 0x20, PT ;  /* 0x000000200000780c */ /* 0x004fda0003f46070 */
[----:B------:R-:W-:Y:S05]  /*0030*/  @P2 BRA `(.L_x_0) ;  /* 0x0000000000b82947 */ /* 0x000fea0003800000 */
[----:B------:R-:W2:Y:S01]  /*0040*/  S2UR UR6, SR_CgaCtaId ;  /* 0x00000000000679c3 */ /* 0x000ea20000008800 */
[----:B------:R-:W-:Y:S01]  /*0050*/  NOP ;  /* 0x0000000000007918 */ /* 0x000fe20000000000 */
[----:B------:R-:W-:Y:S02]  /*0060*/  UMOV UR4, 0x40 ;  /* 0x0000004000047882 */ /* 0x000fe40000000000 */
[----:B--2---:R-:W-:-:S09]  /*0070*/  ULEA UR4, UR6, UR4, 0x18 ;  /* 0x0000000406047291 */ /* 0x004fd2000f8ec0ff */
[----:B------:R-:W2:Y:S01]  /*0080*/  LDS.U8 R2, [UR4] ;  /* 0x00000004ff027984 */ /* 0x000ea20008000000 */
[----:B------:R-:W-:Y:S02]  /*0090*/  UMOV UR4, 0x400 ;  /* 0x0000040000047882 */ /* 0x000fe40000000000 */
[----:B------:R-:W-:Y:S01]  /*00a0*/  ULEA UR4, UR6, UR4, 0x18 ;  /* 0x0000000406047291 */ /* 0x000fe2000f8ec0ff */
[----:B--2---:R-:W-:-:S13]  /*00b0*/  ISETP.NE.AND P0, PT, R2, RZ, PT ;  /* 0x000000ff0200720c */ /* 0x004fda0003f05270 */
[----:B------:R-:W-:Y:S05]  /*00c0*/  @P0 BRA `(.L_x_1) ;  /* 0x00000000007c0947 */ /* 0x000fea0003800000 */
[----:B------:R-:W-:-:S13]  /*00d0*/  ELECT P0, URZ, PT ;  /* 0x0000000000ff782f */ /* 0x000fda0003800000 */
[----:B------:R-:W-:Y:S05]  /*00e0*/  @!P0 BRA `(.L_x_2) ;  /* 0x0000000000848947 */ /* 0x000fea0003800000 */
[----:B------:R-:W-:Y:S01]  /*00f0*/  UMOV UR5, 0x2 ;  /* 0x0000000200057882 */ /* 0x000fe20000000000 */
[----:B------:R-:W-:Y:S02]  /*0100*/  IMAD.MOV.U32 R5, RZ, RZ, 0x1 ;  /* 0x00000001ff057424 */ /* 0x000fe400078e00ff */
[----:B------:R-:W-:Y:S02]  /*0110*/  IMAD.MOV.U32 R3, RZ, RZ, 0x3 ;  /* 0x00000003ff037424 */ /* 0x000fe400078e00ff */
[----:B------:R-:W-:Y:S04]  /*0120*/  DEPBAR.LE SB2, 0x36 ;  /* 0x0000ad800000791a */ /* 0x000fe80000000000 */
[----:B------:R-:W2:Y:S02]  /*0130*/  UTCATOMSWS.FIND_AND_SET.ALIGN UP0, UR5, UR5 ;  /* 0x00000005000575e3 */ /* 0x000ea40008000800 */
[----:B--2---:R-:W-:-:S04]  /*0140*/  PLOP3.LUT P0, PT, PT, PT, UP0, 0x80, 0x8 ;  /* 0x000000000008781c */ /* 0x004fc80003f0f008 */
[----:B------:R-:W-:-:S04]  /*0150*/  SEL R2, RZ, 0xffffffff, !P0 ;  /* 0xffffffffff027807 */ /* 0x000fc80004000000 */
[----:B------:R-:W-:Y:S01]  /*0160*/  ISETP.NE.AND P0, PT, R2, RZ, PT ;  /* 0x000000ff0200720c */ /* 0x000fe20003f05270 */
[----:B------:R-:W-:-:S12]  /*0170*/  IMAD.U32 R2, RZ, RZ, UR5 ;  /* 0x00000005ff027e24 */ /* 0x000fd8000f8e00ff */
[----:B------:R-:W-:Y:S05]  /*0180*/  @P0 BRA `(.L_x_3) ;  /* 0x0000000000240947 */ /* 0x000fea0003800000 */
.L_x_4:
[----:B------:R-:W-:Y:S05]  /*0190*/  NANOSLEEP 0x64 ;  /* 0x000000640000795d */ /* 0x000fea0003800000 */
[----:B------:R-:W-:-:S05]  /*01a0*/  UMOV UR5, 0x2 ;  /* 0x0000000200057882 */ /* 0x000fca0000000000 */
[----:B------:R-:W-:Y:S04]  /*01b0*/  DEPBAR.LE SB2, 0x36 ;  /* 0x0000ad800000791a */ /* 0x000fe80000000000 */
[----:B------:R-:W2:Y:S02]  /*01c0*/  UTCATOMSWS.FIND_AND_SET.ALIGN UP0, UR5, UR5 ;  /* 0x00000005000575e3 */ /* 0x000ea40008000800 */
[----:B--2---:R-:W-:-:S04]  /*01d0*/  PLOP3.LUT P0, PT, PT, PT, UP0, 0x80, 0x8 ;  /* 0x000000000008781c */ /* 0x004fc80003f0f008 */
[----:B------:R-:W-:-:S04]  /*01e0*/  SEL R2, RZ, 0xffffffff, !P0 ;  /* 0xffffffffff027807 */ /* 0x000fc80004000000 */
[----:B------:R-:W-:Y:S01]  /*01f0*/  ISETP.NE.AND P0, PT, R2, RZ, PT ;  /* 0x000000ff0200720c */ /* 0x000fe20003f05270 */
[----:B------:R-:W-:-:S12]  /*0200*/  IMAD.U32 R2, RZ, RZ, UR5 ;  /* 0x00000005ff027e24 */ /* 0x000fd8000f8e00ff */
[----:B------:R-:W-:Y:S05]  /*0210*/  @!P0 BRA `(.L_x_4) ;  /* 0xfffffffc00dc8947 */ /* 0x000fea000383ffff */
.L_x_3:
[C---:B------:R-:W-:Y:S01]  /*0220*/  VIADD R4, R2.reuse, 0x10 ;  /* 0x0000001002047836 */ /* 0x040fe20000000000 */
[----:B------:R-:W-:Y:S01]  /*0230*/  UMOV UR5, 0x50 ;  /* 0x0000005000057882 */ /* 0x000fe20000000000 */
[----:B------:R-:W-:Y:S01]  /*0240*/  SHF.L.U32 R3, R3, R2, RZ ;  /* 0x0000000203037219 */ /* 0x000fe200000006ff */
[----:B------:R-:W-:Y:S01]  /*0250*/  ULEA UR5, UR6, UR5, 0x18 ;  /* 0x0000000506057291 */ /* 0x000fe2000f8ec0ff */
[----:B------:R-:W-:Y:S01]  /*0260*/  IMAD.SHL.U32 R2, R2, 0x20, RZ ;  /* 0x0000002002027824 */ /* 0x000fe200078e00ff */
[----:B------:R-:W-:-:S04]  /*0270*/  SHF.L.U32 R4, R5, R4, RZ ;  /* 0x0000000405047219 */ /* 0x000fc800000006ff */
[----:B------:R-:W-:-:S05]  /*0280*/  LOP3.LUT R3, R4, R3, RZ, 0xfc, !PT ;  /* 0x0000000304037212 */ /* 0x000fca00078efcff */
[----:B------:R2:W-:Y:S04]  /*0290*/  ATOMS.OR RZ, [UR5], R3 ;  /* 0x00000003ffff798c */ /* 0x0005e8000b000005 */
[----:B------:R2:W-:Y:S01]  /*02a0*/  STS [UR4], R2 ;  /* 0x00000002ff007988 */ /* 0x0005e20008000804 */
[----:B------:R-:W-:Y:S05]  /*02b0*/  BRA `(.L_x_2) ;  /* 0x0000000000107947 */ /* 0x000fea0003800000 */
.L_x_1:
[----:B------:R-:W-:Y:S01]  /*02c0*/  IMAD.MOV.U32 R3, RZ, RZ, -0x1 ;  /* 0xffffffffff037424 */ /* 0x000fe200078e00ff */
[----:B------:R-:W-:-:S04]  /*02d0*/  MOV R2, 0x300 ;  /* 0x0000030000027802 */ /* 0x000fc80000000f00 */
[----:B------:R2:W-:Y:S03]  /*02e0*/  STS [UR4], R3 ;  /* 0x00000003ff007988 */ /* 0x0005e60008000804 */
[----:B-12---:R-:W-:Y:S05]  /*02f0*/  CALL.REL.NOINC `($__internal_1_$__cuda_sm10x_tcgen05_guardrail_trap_phase_invalid_during_alloc) ;  /* 0x0000002800687944 */ /* 0x006fea0003c00000 */
.L_x_2:
[----:B------:R-:W-:Y:S05]  /*0300*/  WARPSYNC.ALL ;  /* 0x0000000000007948 */ /* 0x000fea0003800000 */
[----:B------:R-:W-:Y:S01]  /*0310*/  NOP ;  /* 0x0000000000007918 */ /* 0x000fe20000000000 */
.L_x_0:
[----:B------:R-:W3:Y:S08]  /*0320*/  S2UR UR4, SR_CgaCtaId ;  /* 0x00000000000479c3 */ /* 0x000ef00000008800 */
[----:B------:R-:W-:Y:S01]  /*0330*/  BAR.SYNC.DEFER_BLOCKING 0x0 ;  /* 0x0000000000007b1d */ /* 0x000fe20000010000 */
[----:B------:R-:W-:-:S05]  /*0340*/  LOP3.LUT R20, R0, 0xff, RZ, 0xc0, !PT ;  /* 0x000000ff00147812 */ /* 0x000fca00078ec0ff */
[----:B------:R-:W-:Y:S02]  /*0350*/  UMOV UR8, 0x400 ;  /* 0x0000040000087882 */ /* 0x000fe40000000000 */
[----:B--2---:R-:W2:Y:S08]  /*0360*/  LDC R3, c[0x0][0x398] ;  /* 0x0000e600ff037b82 */ /* 0x004eb00000000800 */
[----:B------:R-:W4:Y:S01]  /*0370*/  LDC R6, c[0x0][0x3a0] ;  /* 0x0000e800ff067b82 */ /* 0x000f220000000800 */
[----:B---3--:R-:W-:-:S07]  /*0380*/  ULEA UR8, UR4, UR8, 0x18 ;  /* 0x0000000804087291 */ /* 0x008fce000f8ec0ff */
[----:B------:R-:W3:Y:S02]  /*0390*/  S2UR UR9, SR_CTAID.Y ;  /* 0x00000000000979c3 */ /* 0x000ee40000002600 */
[----:B------:R-:W5:Y:S06]  /*03a0*/  LDS R4, [UR8] ;  /* 0x00000008ff047984 */ /* 0x000f6c0008000800 */
[----:B------:R-:W-:Y:S06]  /*03b0*/  BAR.SYNC.DEFER_BLOCKING 0x0 ;  /* 0x0000000000007b1d */ /* 0x000fec0000010000 */
[----:B------:R-:W-:Y:S05]  /*03c0*/  @P2 BRA `(.L_x_5) ;  /* 0x0000000000182947 */ /* 0x000fea0003800000 */
[----:B------:R-:W-:Y:S01]  /*03d0*/  ELECT P0, URZ, PT ;  /* 0x0000000000ff782f */ /* 0x000fe20003800000 */
[----:B------:R-:W-:Y:S01]  /*03e0*/  IMAD.MOV.U32 R2, RZ, RZ, 0x1 ;  /* 0x00000001ff027424 */ /* 0x000fe200078e00ff */
[----:B------:R-:W-:Y:S01]  /*03f0*/  UMOV UR5, 0x40 ;  /* 0x0000004000057882 */ /* 0x000fe20000000000 */
[----:B------:R-:W-:Y:S01]  /*0400*/  UVIRTCOUNT.DEALLOC.SMPOOL 0x80 ;  /* 0x000000800000784c */ /* 0x000fe20000000000 */
[----:B------:R-:W-:-:S09]  /*0410*/  ULEA UR5, UR4, UR5, 0x18 ;  /* 0x0000000504057291 */ /* 0x000fd2000f8ec0ff */
[----:B------:R5:W-:Y:S03]  /*0420*/  @P0 STS.U8 [UR5], R2 ;  /* 0x00000002ff000988 */ /* 0x000be60008000005 */
.L_x_5:
[----:B------:R-:W5:Y:S01]  /*0430*/  S2UR UR4, SR_CTAID.Z ;  /* 0x00000000000479c3 */ /* 0x000f620000002700 */
[----:B------:R-:W4:Y:S01]  /*0440*/  LDCU UR5, c[0x0][0x370] ;  /* 0x00006e00ff0577ac */ /* 0x000f220008000800 */
[C---:B------:R-:W-:Y:S01]  /*0450*/  ISETP.GE.U32.AND P0, PT, R20.reuse, 0x20, PT ;  /* 0x000000201400780c */ /* 0x040fe20003f06070 */
[----:B--2--5:R-:W-:Y:S01]  /*0460*/  VIADD R2, R3, 0xffffffff ;  /* 0xffffffff03027836 */ /* 0x024fe20000000000 */
[C---:B------:R-:W-:Y:S01]  /*0470*/  ISETP.NE.U32.AND P3, PT, R20.reuse, RZ, PT ;  /* 0x000000ff1400720c */ /* 0x040fe20003f65070 */
[----:B------:R-:W2:Y:S01]  /*0480*/  LDCU UR6, c[0x0][0x374] ;  /* 0x00006e80ff0677ac */ /* 0x000ea20008000800 */
[----:B------:R-:W-:Y:S01]  /*0490*/  LEA R7, R20, UR8, 0x2 ;  /* 0x0000000814077c11 */ /* 0x000fe2000f8e10ff */
[----:B----4-:R-:W-:Y:S01]  /*04a0*/  VIADD R11, R6, 0xffffffff ;  /* 0xffffffff060b7836 */ /* 0x010fe20000000000 */
[----:B------:R-:W4:Y:S01]  /*04b0*/  S2UR UR7, SR_CTAID.X ;  /* 0x00000000000779c3 */ /* 0x000f220000002500 */
[----:B------:R-:W5:Y:S01]  /*04c0*/  LDCU.64 UR20, c[0x0][0x3c0] ;  /* 0x00007800ff1477ac */ /* 0x000f620008000a00 */
[----:B------:R-:W-:Y:S01]  /*04d0*/  R2UR UR23, R4 ;  /* 0x00000000041772ca */ /* 0x000fe200000e0000 */
[----:B------:R-:W-:Y:S04]  /*04e0*/  BSSY.RECONVERGENT B0, `(.L_x_6) ;  /* 0x0000011000007945 */ /* 0x000fe80003800200 */
[----:B------:R3:W-:Y:S01]  /*04f0*/  @!P0 STS [R7], RZ ;  /* 0x000000ff07008388 */ /* 0x0007e20000000800 */
[----:B------:R-:W-:-:S03]  /*0500*/  NOP ;  /* 0x0000000000007918 */ /* 0x000fc60000000000 */
[----:B------:R3:W-:Y:S02]  /*0510*/  @!P3 STS [UR8+0x24], R2 ;  /* 0x00002402ff00b988 */ /* 0x0007e40008000808 */
[----:B--23--:R-:W-:Y:S02]  /*0520*/  UIMAD UR4, UR4, UR6, UR9 ;  /* 0x00000006040472a4 */ /* 0x00cfe4000f8e0209 */
[----:B------:R2:W-:Y:S02]  /*0530*/  @!P3 STS [UR8+0x20], R11 ;  /* 0x0000200bff00b988 */ /* 0x0005e40008000808 */
[----:B----4-:R-:W-:-:S04]  /*0540*/  UIMAD UR4, UR4, UR5, UR7 ;  /* 0x00000005040472a4 */ /* 0x010fc8000f8e0207 */
[----:B------:R-:W-:-:S04]  /*0550*/  UIMAD UR4, UR4, 0x180, URZ ;  /* 0x00000180040478a4 */ /* 0x000fc8000f8e02ff */
[----:B-----5:R-:W-:-:S04]  /*0560*/  UIADD3 UR24, UP0, UPT, UR4, UR20, URZ ;  /* 0x0000001404187290 */ /* 0x020fc8000ff1e0ff */
[----:B------:R-:W-:Y:S01]  /*0570*/  ULEA.HI.X.SX32 UR25, UR4, UR21, 0x1, UP0 ;  /* 0x0000001504197291 */ /* 0x000fe200080f0eff */
[----:B--2---:R-:W-:Y:S11]  /*0580*/  @P3 BRA `(.L_x_7) ;  /* 0x0000000000183947 */ /* 0x004ff60003800000 */
[----:B------:R-:W2:Y:S01]  /*0590*/  LDS R3, [UR8+0x8] ;  /* 0x00000808ff037984 */ /* 0x000ea20008000800 */
[----:B------:R-:W3:Y:S01]  /*05a0*/  LDC.64 R8, c[0x0][0x380] ;  /* 0x0000e000ff087b82 */ /* 0x000ee20000000a00 */
[----:B------:R-:W-:Y:S02]  /*05b0*/  IMAD.MOV.U32 R4, RZ, RZ, 0x70 ;  /* 0x00000070ff047424 */ /* 0x000fe400078e00ff */
[----:B---3--:R3:W-:Y:S03]  /*05c0*/  STS.64 [UR8], R8 ;  /* 0x00000008ff007988 */ /* 0x0087e60008000a08 */
[----:B--2---:R-:W-:-:S05]  /*05d0*/  LOP3.LUT R3, R3, 0x10, R4, 0xd8, !PT ;  /* 0x0000001003037812 */ /* 0x004fca00078ed804 */
[----:B------:R3:W-:Y:S02]  /*05e0*/  STS [UR8+0x8], R3 ;  /* 0x00000803ff007988 */ /* 0x0007e40008000808 */
.L_x_7:
[----:B------:R-:W-:Y:S05]  /*05f0*/  BSYNC.RECONVERGENT B0 ;  /* 0x0000000000007941 */ /* 0x000fea0003800200 */
.L_x_6:
[----:B------:R-:W-:Y:S04]  /*0600*/  BSSY.RECONVERGENT B0, `(.L_x_8) ;  /* 0x000000a000007945 */ /* 0x000fe80003800200 */
[----:B------:R-:W-:Y:S05]  /*0610*/  @P3 BRA `(.L_x_9) ;  /* 0x0000000000203947 */ /* 0x000fea0003800000 */
[----:B---3--:R-:W2:Y:S01]  /*0620*/  LDS R3, [UR8+0x34] ;  /* 0x00003408ff037984 */ /* 0x008ea20008000800 */
[----:B------:R-:W-:Y:S02]  /*0630*/  IMAD.MOV.U32 R4, RZ, RZ, 0x3f000000 ;  /* 0x3f000000ff047424 */ /* 0x000fe400078e00ff */
[----:B------:R-:W-:Y:S01]  /*0640*/  @!P3 IMAD.MOV.U32 R5, RZ, RZ, 0x3f ;  /* 0x0000003fff05b424 */ /* 0x000fe200078e00ff */
[----:B------:R-:W3:Y:S02]  /*0650*/  @!P3 LDS R8, [UR8+0x38] ;  /* 0x00003808ff08b984 */ /* 0x000ee40008000800 */
[----:B--2---:R-:W-:Y:S02]  /*0660*/  LOP3.LUT R3, R3, 0xff000000, R4, 0xb8, !PT ;  /* 0xff00000003037812 */ /* 0x004fe400078eb804 */
[----:B---3--:R-:W-:-:S03]  /*0670*/  @!P3 LOP3.LUT R4, R8, 0xff, R5, 0xb8, !PT ;  /* 0x000000ff0804b812 */ /* 0x008fc600078eb805 */
[----:B------:R2:W-:Y:S04]  /*0680*/  STS [UR8+0x34], R3 ;  /* 0x00003403ff007988 */ /* 0x0005e80008000808 */
[----:B------:R2:W-:Y:S02]  /*0690*/  @!P3 STS [UR8+0x38], R4 ;  /* 0x00003804ff00b988 */ /* 0x0005e40008000808 */
.L_x_9:
[----:B------:R-:W-:Y:S05]  /*06a0*/  BSYNC.RECONVERGENT B0 ;  /* 0x0000000000007941 */ /* 0x000fea0003800200 */
.L_x_8:
[----:B------:R-:W-:Y:S04]  /*06b0*/  BSSY.RECONVERGENT B0, `(.L_x_10) ;  /* 0x000000e000007945 */ /* 0x000fe80003800200 */
[----:B------:R-:W-:Y:S05]  /*06c0*/  @P3 BRA `(.L_x_11) ;  /* 0x0000000000303947 */ /* 0x000fea0003800000 */
[----:B--2---:R-:W2:Y:S01]  /*06d0*/  LDS R4, [UR8+0x34] ;  /* 0x00003408ff047984 */ /* 0x004ea20008000800 */
[----:B------:R-:W4:Y:S03]  /*06e0*/  LDC.64 R12, c[0x0][0x3a8] ;  /* 0x0000ea00ff0c7b82 */ /* 0x000f260000000a00 */
[----:B---3--:R-:W3:Y:S01]  /*06f0*/  LDS R3, [UR8+0x1c] ;  /* 0x00001c08ff037984 */ /* 0x008ee20008000800 */
[C---:B----4-:R-:W-:Y:S01]  /*0700*/  SHF.L.U64.HI R8, R12.reuse, 0x1, R13 ;  /* 0x000000010c087819 */ /* 0x050fe2000001020d */
[----:B------:R-:W-:-:S03]  /*0710*/  IMAD.SHL.U32 R5, R12, 0x2, RZ ;  /* 0x000000020c057824 */ /* 0x000fc600078e00ff */
[--C-:B------:R-:W-:Y:S02]  /*0720*/  SHF.R.U32.HI R10, RZ, 0x4, R8.reuse ;  /* 0x00000004ff0a7819 */ /* 0x100fe40000011608 */
[----:B------:R-:W-:-:S05]  /*0730*/  SHF.R.U64 R5, R5, 0x4, R8 ;  /* 0x0000000405057819 */ /* 0x000fca0000001208 */
[----:B------:R4:W-:Y:S01]  /*0740*/  STS [UR8+0xc], R5 ;  /* 0x00000c05ff007988 */ /* 0x0009e20008000808 */
[----:B--2---:R-:W-:Y:S02]  /*0750*/  LOP3.LUT R4, R4, 0x7, RZ, 0xb8, !PT ;  /* 0x0000000704047812 */ /* 0x004fe400078eb8ff */
[----:B---3--:R-:W-:-:S03]  /*0760*/  LOP3.LUT R3, R3, 0xf, R10, 0xb8, !PT ;  /* 0x0000000f03037812 */ /* 0x008fc600078eb80a */
[----:B------:R4:W-:Y:S04]  /*0770*/  STS [UR8+0x34], R4 ;  /* 0x00003404ff007988 */ /* 0x0009e80008000808 */
[----:B------:R4:W-:Y:S02]  /*0780*/  STS [UR8+0x1c], R3 ;  /* 0x00001c03ff007988 */ /* 0x0009e40008000808 */
.L_x_11:
[----:B------:R-:W-:Y:S05]  /*0790*/  BSYNC.RECONVERGENT B0 ;  /* 0x0000000000007941 */ /* 0x000fea0003800200 */
.L_x_10:
[----:B------:R-:W-:Y:S04]  /*07a0*/  BSSY.RECONVERGENT B1, `(.L_x_12) ;  /* 0x000001a000017945 */ /* 0x000fe80003800200 */
[----:B------:R-:W-:Y:S04]  /*07b0*/  BSSY.RELIABLE B0, `(.L_x_13) ;  /* 0x0000015000007945 */ /* 0x000fe80003800100 */
[----:B------:R-:W-:Y:S05]  /*07c0*/  @P3 BRA `(.L_x_14) ;  /* 0x0000000000203947 */ /* 0x000fea0003800000 */
[----:B--234-:R-:W2:Y:S02]  /*07d0*/  LDS R3, [UR8+0x34] ;  /* 0x00003408ff037984 */ /* 0x01cea40008000800 */
[----:B--2---:R-:W-:-:S05]  /*07e0*/  LOP3.LUT R3, R3, 0x38, RZ, 0xb8, !PT ;  /* 0x0000003803037812 */ /* 0x004fca00078eb8ff */
[----:B------:R2:W-:Y:S01]  /*07f0*/  STS [UR8+0x34], R3 ;  /* 0x00003403ff007988 */ /* 0x0005e20008000808 */
[----:B------:R-:W-:Y:S05]  /*0800*/  @P3 BRA `(.L_x_15) ;  /* 0x0000000000203947 */ /* 0x000fea0003800000 */
[----:B--2---:R-:W2:Y:S01]  /*0810*/  LDS R3, [UR8+0x8] ;  /* 0x00000808ff037984 */ /* 0x004ea20008000800 */
[----:B------:R-:W-:-:S05]  /*0820*/  IMAD.MOV.U32 R4, RZ, RZ, 0x780 ;  /* 0x00000780ff047424 */ /* 0x000fca00078e00ff */
[----:B--2---:R-:W-:-:S05]  /*0830*/  LOP3.LUT R3, R3, 0x500, R4, 0xd8, !PT ;  /* 0x0000050003037812 */ /* 0x004fca00078ed804 */
[----:B------:R5:W-:Y:S02]  /*0840*/  STS [UR8+0x8], R3 ;  /* 0x00000803ff007988 */ /* 0x000be40008000808 */
.L_x_14:
[----:B------:R-:W-:Y:S05]  /*0850*/  @P3 BRA `(.L_x_16) ;  /* 0x0000000000283947 */ /* 0x000fea0003800000 */
[----:B--2345:R-:W2:Y:S02]  /*0860*/  LDS R3, [UR8+0x8] ;  /* 0x00000808ff037984 */ /* 0x03cea40008000800 */
[----:B--2---:R-:W-:-:S05]  /*0870*/  LOP3.LUT R3, R3, 0x1800, RZ, 0xb8, !PT ;  /* 0x0000180003037812 */ /* 0x004fca00078eb8ff */
[----:B------:R3:W-:Y:S02]  /*0880*/  STS [UR8+0x8], R3 ;  /* 0x00000803ff007988 */ /* 0x0007e40008000808 */
.L_x_15:
[----:B------:R-:W-:Y:S05]  /*0890*/  @P3 BREAK.RELIABLE B0 ;  /* 0x0000000000003942 */ /* 0x000fea0003800100 */
[----:B------:R-:W-:Y:S05]  /*08a0*/  @P3 BRA `(.L_x_17) ;  /* 0x0000000000243947 */ /* 0x000fea0003800000 */
[----:B------:R-:W4:Y:S01]  /*08b0*/  LDS R4, [UR8+0x8] ;  /* 0x00000808ff047984 */ /* 0x000f220008000800 */
[----:B--23--:R-:W-:-:S05]  /*08c0*/  IMAD.MOV.U32 R3, RZ, RZ, 0x6000 ;  /* 0x00006000ff037424 */ /* 0x00cfca00078e00ff */
[----:B----4-:R-:W-:-:S04]  /*08d0*/  LOP3.LUT R3, R4, 0x6000, R3, 0xd8, !PT ;  /* 0x0000600004037812 */ /* 0x010fc800078ed803 */
[----:B------:R-:W-:-:S05]  /*08e0*/  LOP3.LUT R3, R3, 0x400000, RZ, 0xb8, !PT ;  /* 0x0040000003037812 */ /* 0x000fca00078eb8ff */
[----:B------:R2:W-:Y:S02]  /*08f0*/  STS [UR8+0x8], R3 ;  /* 0x00000803ff007988 */ /* 0x0005e40008000808 */
.L_x_16:
[----:B------:R-:W-:Y:S05]  /*0900*/  BSYNC.RELIABLE B0 ;  /* 0x0000000000007941 */ /* 0x000fea0003800100 */
.L_x_13:
[----:B--2345:R-:W2:Y:S02]  /*0910*/  @!P3 LDS R3, [UR8+0x8] ;  /* 0x00000808ff03b984 */ /* 0x03cea40008000800 */
[----:B--2---:R-:W-:-:S05]  /*0920*/  @!P3 LOP3.LUT R3, R3, 0x8000, RZ, 0xb8, !PT ;  /* 0x000080000303b812 */ /* 0x004fca00078eb8ff */
[----:B------:R4:W-:Y:S02]  /*0930*/  @!P3 STS [UR8+0x8], R3 ;  /* 0x00000803ff00b988 */ /* 0x0009e40008000808 */
.L_x_17:
[----:B------:R-:W-:Y:S05]  /*0940*/  BSYNC.RECONVERGENT B1 ;  /* 0x0000000000017941 */ /* 0x000fea0003800200 */
.L_x_12:
[----:B------:R-:W-:Y:S05]  /*0950*/  WARPSYNC.ALL ;  /* 0x0000000000007948 */ /* 0x000fea0003800000 */
[----:B------:R-:W-:Y:S01]  /*0960*/  NOP ;  /* 0x0000000000007918 */ /* 0x000fe20000000000 */
[----:B--234-:R-:W2:Y:S02]  /*0970*/  LDC R3, c[0x0][0x39c] ;  /* 0x0000e700ff037b82 */ /* 0x01cea40000000800 */
[----:B--2---:R-:W-:Y:S01]  /*0980*/  VIADD R3, R3, 0xffffffff ;  /* 0xffffffff03037836 */ /* 0x004fe20000000000 */
[----:B------:R-:W-:Y:S06]  /*0990*/  @P0 BRA `(.L_x_18) ;  /* 0x0000000000300947 */ /* 0x000fec0003800000 */
[----:B------:R-:W2:Y:S01]  /*09a0*/  S2R R4, SR_LANEID ;  /* 0x0000000000047919 */ /* 0x000ea20000000000 */
[----:B------:R-:W-:Y:S05]  /*09b0*/  WARPSYNC.ALL ;  /* 0x0000000000007948 */ /* 0x000fea0003800000 */
[----:B------:R-:W-:Y:S01]  /*09c0*/  NOP ;  /* 0x0000000000007918 */ /* 0x000fe20000000000 */
[----:B--2---:R-:W-:-:S05]  /*09d0*/  IMAD.SHL.U32 R8, R4, 0x4, RZ ;  /* 0x0000000404087824 */ /* 0x004fca00078e00ff */
[----:B------:R-:W2:Y:S01]  /*09e0*/  LDS R9, [R8+UR8] ;  /* 0x0000000808097984 */ /* 0x000ea20008000800 */
[----:B------:R-:W-:-:S05]  /*09f0*/  IADD3 R4, P1, PT, R8, UR24, RZ ;  /* 0x0000001808047c10 */ /* 0x000fca000ff3e0ff */
[----:B------:R-:W-:-:S05]  /*0a00*/  IMAD.X R5, RZ, RZ, UR25, P1 ;  /* 0x00000019ff057e24 */ /* 0x000fca00088e06ff */
[----:B--2---:R2:W3:Y:S01]  /*0a10*/  ATOMG.E.EXCH.STRONG.GPU PT, RZ, [R4], R9 ;  /* 0x0000000904ff73a8 */ /* 0x0044e200041ee100 */
[----:B------:R-:W-:-:S04]  /*0a20*/  DEPBAR {5,4,3,2,1,0} ;  /* 0x0000003f0000791a */ /* 0x000fc80000000000 */
[----:B------:R-:W4:Y:S02]  /*0a30*/  CCTL.E.C.LDCU.IV.DEEP [UR24] ;  /* 0x0000000018007540 */ /* 0x000f240009c08000 */
[----:B----4-:R2:W-:Y:S01]  /*0a40*/  UTMACCTL.IV [UR24] ;  /* 0x00000000180079b9 */ /* 0x0105e20008000000 */
[----:B------:R-:W-:Y:S01]  /*0a50*/  NOP ;  /* 0x0000000000007918 */ /* 0x000fe20000000000 */
.L_x_18:
[----:B------:R-:W-:Y:S05]  /*0a60*/  @P0 BRA `(.L_x_19) ;  /* 0x00000000000c0947 */ /* 0x000fea0003800000 */
[----:B------:R0:W-:Y:S01]  /*0a70*/  UTMACMDFLUSH ;  /* 0x00000000000079b7 */ /* 0x0001e20000000000 */
[----:B------:R-:W-:Y:S05]  /*0a80*/  @P0 BRA `(.L_x_19) ;  /* 0x0000000000040947 */ /* 0x000fea0003800000 */
[----:B------:R-:W-:-:S04]  /*0a90*/  DEPBAR.LE SB0, 0x0 ;  /* 0x000080000000791a */ /* 0x000fc80000000000 */
.L_x_19:
[----:B------:R-:W-:Y:S05]  /*0aa0*/  WARPSYNC.ALL ;  /* 0x0000000000007948 */ /* 0x000fea0003800000 */
[----:B------:R-:W-:Y:S01]  /*0ab0*/  NOP ;  /* 0x0000000000007918 */ /* 0x000fe20000000000 */
[----:B---3--:R-:W-:Y:S06]  /*0ac0*/  BAR.SYNC.DEFER_BLOCKING 0x0 ;  /* 0x0000000000007b1d */ /* 0x008fec0000010000 */
[----:B------:R-:W-:Y:S02]  /*0ad0*/  BSSY.RECONVERGENT B1, `(.L_x_20) ;  /* 0x000000b000017945 */ /* 0x000fe40003800200 */
[----:B------:R-:W-:Y:S06]  /*0ae0*/  BAR.SYNC.DEFER_BLOCKING 0x0 ;  /* 0x0000000000007b1d */ /* 0x000fec0000010000 */
[----:B------:R3:W-:Y:S01]  /*0af0*/  @!P0 STS [R7], RZ ;  /* 0x000000ff07008388 */ /* 0x0007e20000000800 */
[----:B------:R-:W-:Y:S01]  /*0b00*/  NOP ;  /* 0x0000000000007918 */ /* 0x000fe20000000000 */
[----:B------:R-:W-:Y:S05]  /*0b10*/  @P3 BRA `(.L_x_21) ;  /* 0x0000000000183947 */ /* 0x000fea0003800000 */
[----:B--2---:R-:W2:Y:S01]  /*0b20*/  LDS R4, [UR8+0x8] ;  /* 0x00000808ff047984 */ /* 0x004ea20008000800 */
[----:B------:R-:W4:Y:S01]  /*0b30*/  LDC.64 R8, c[0x0][0x388] ;  /* 0x0000e200ff087b82 */ /* 0x000f220000000a00 */
[----:B------:R-:W-:Y:S02]  /*0b40*/  IMAD.MOV.U32 R5, RZ, RZ, 0x70 ;  /* 0x00000070ff057424 */ /* 0x000fe400078e00ff */
[----:B----4-:R4:W-:Y:S03]  /*0b50*/  STS.64 [UR8], R8 ;  /* 0x00000008ff007988 */ /* 0x0109e60008000a08 */
[----:B--2---:R-:W-:-:S05]  /*0b60*/  LOP3.LUT R4, R4, 0x10, R5, 0xd8, !PT ;  /* 0x0000001004047812 */ /* 0x004fca00078ed805 */
[----:B------:R4:W-:Y:S02]  /*0b70*/  STS [UR8+0x8], R4 ;  /* 0x00000804ff007988 */ /* 0x0009e40008000808 */
.L_x_21:
[----:B--2---:R-:W-:Y:S05]  /*0b80*/  BSYNC.RECONVERGENT B1 ;  /* 0x0000000000017941 */ /* 0x004fea0003800200 */
.L_x_20:
[----:B------:R-:W-:Y:S04]  /*0b90*/  BSSY.RECONVERGENT B1, `(.L_x_22) ;  /* 0x000000a000017945 */ /* 0x000fe80003800200 */
[----:B------:R-:W-:Y:S05]  /*0ba0*/  @P3 BRA `(.L_x_23) ;  /* 0x0000000000203947 */ /* 0x000fea0003800000 */
[----:B----4-:R-:W2:Y:S01]  /*0bb0*/  LDS R4, [UR8+0x34] ;  /* 0x00003408ff047984 */ /* 0x010ea20008000800 */
[----:B------:R-:W-:Y:S02]  /*0bc0*/  IMAD.MOV.U32 R9, RZ, RZ, 0x3f000000 ;  /* 0x3f000000ff097424 */ /* 0x000fe400078e00ff */
[----:B------:R-:W-:Y:S01]  /*0bd0*/  @!P3 IMAD.MOV.U32 R8, RZ, RZ, 0x3f ;  /* 0x0000003fff08b424 */ /* 0x000fe200078e00ff */
[----:B------:R-:W4:Y:S02]  /*0be0*/  @!P3 LDS R5, [UR8+0x38] ;  /* 0x00003808ff05b984 */ /* 0x000f240008000800 */
[----:B--2---:R-:W-:Y:S02]  /*0bf0*/  LOP3.LUT R4, R4, 0xff000000, R9, 0xb8, !PT ;  /* 0xff00000004047812 */ /* 0x004fe400078eb809 */
[----:B----4-:R-:W-:-:S03]  /*0c00*/  @!P3 LOP3.LUT R5, R5, 0xff, R8, 0xb8, !PT ;  /* 0x000000ff0505b812 */ /* 0x010fc600078eb808 */
[----:B------:R2:W-:Y:S04]  /*0c10*/  STS [UR8+0x34], R4 ;  /* 0x00003404ff007988 */ /* 0x0005e80008000808 */
[----:B------:R2:W-:Y:S02]  /*0c20*/  @!P3 STS [UR8+0x38], R5 ;  /* 0x00003805ff00b988 */ /* 0x0005e40008000808 */
.L_x_23:
[----:B------:R-:W-:Y:S05]  /*0c30*/  BSYNC.RECONVERGENT B1 ;  /* 0x0000000000017941 */ /* 0x000fea0003800200 */
.L_x_22:
[----:B------:R-:W-:Y:S04]  /*0c40*/  BSSY.RECONVERGENT B1, `(.L_x_24) ;  /* 0x0000004000017945 */ /* 0x000fe80003800200 */
[----:B------:R-:W-:Y:S05]  /*0c50*/  @P3 BRA `(.L_x_25) ;  /* 0x0000000000083947 */ /* 0x000fea0003800000 */
[----:B------:R5:W-:Y:S04]  /*0c60*/  STS [UR8+0x24], R11 ;  /* 0x0000240bff007988 */ /* 0x000be80008000808 */
[----:B------:R5:W-:Y:S02]  /*0c70*/  STS [UR8+0x20], R3 ;  /* 0x00002003ff007988 */ /* 0x000be40008000808 */
.L_x_25:
[----:B------:R-:W-:Y:S05]  /*0c80*/  BSYNC.RECONVERGENT B1 ;  /* 0x0000000000017941 */ /* 0x000fea0003800200 */
.L_x_24:
[----:B------:R-:W-:Y:S04]  /*0c90*/  BSSY.RECONVERGENT B1, `(.L_x_26) ;  /* 0x000000e000017945 */ /* 0x000fe80003800200 */
[----:B------:R-:W-:Y:S05]  /*0ca0*/  @P3 BRA `(.L_x_27) ;  /* 0x0000000000303947 */ /* 0x000fea0003800000 */
[----:B--2---:R-:W2:Y:S01]  /*0cb0*/  LDS R5, [UR8+0x34] ;  /* 0x00003408ff057984 */ /* 0x004ea20008000800 */
[----:B----4-:R-:W4:Y:S03]  /*0cc0*/  LDC.64 R8, c[0x0][0x3b0] ;  /* 0x0000ec00ff087b82 */ /* 0x010f260000000a00 */
[----:B------:R-:W3:Y:S01]  /*0cd0*/  LDS R4, [UR8+0x1c] ;  /* 0x00001c08ff047984 */ /* 0x000ee20008000800 */
[C---:B----4-:R-:W-:Y:S01]  /*0ce0*/  SHF.L.U64.HI R9, R8.reuse, 0x1, R9 ;  /* 0x0000000108097819 */ /* 0x050fe20000010209 */
[----:B------:R-:W-:-:S03]  /*0cf0*/  IMAD.SHL.U32 R8, R8, 0x2, RZ ;  /* 0x0000000208087824 */ /* 0x000fc600078e00ff */
[--C-:B-----5:R-:W-:Y:S02]  /*0d00*/  SHF.R.U32.HI R11, RZ, 0x4, R9.reuse ;  /* 0x00000004ff0b7819 */ /* 0x120fe40000011609 */
[----:B------:R-:W-:-:S05]  /*0d10*/  SHF.R.U64 R8, R8, 0x4, R9 ;  /* 0x0000000408087819 */ /* 0x000fca0000001209 */
[----:B------:R4:W-:Y:S01]  /*0d20*/  STS [UR8+0xc], R8 ;  /* 0x00000c08ff007988 */ /* 0x0009e20008000808 */
[----:B--2---:R-:W-:Y:S02]  /*0d30*/  LOP3.LUT R5, R5, 0x7, RZ, 0xb8, !PT ;  /* 0x0000000705057812 */ /* 0x004fe400078eb8ff */
[----:B---3--:R-:W-:-:S03]  /*0d40*/  LOP3.LUT R4, R4, 0xf, R11, 0xb8, !PT ;  /* 0x0000000f04047812 */ /* 0x008fc600078eb80b */
[----:B------:R4:W-:Y:S04]  /*0d50*/  STS [UR8+0x34], R5 ;  /* 0x00003405ff007988 */ /* 0x0009e80008000808 */
[----:B------:R4:W-:Y:S02]  /*0d60*/  STS [UR8+0x1c], R4 ;  /* 0x00001c04ff007988 */ /* 0x0009e40008000808 */
.L_x_27:
[----:B------:R-:W-:Y:S05]  /*0d70*/  BSYNC.RECONVERGENT B1 ;  /* 0x0000000000017941 */ /* 0x000fea0003800200 */
.L_x_26:
[----:B------:R-:W-:Y:S04]  /*0d80*/  BSSY.RECONVERGENT B2, `(.L_x_28) ;  /* 0x000001a000027945 */ /* 0x000fe80003800200 */
[----:B------:R-:W-:Y:S04]  /*0d90*/  BSSY.RELIABLE B1, `(.L_x_29) ;  /* 0x0000015000017945 */ /* 0x000fe80003800100 */
[----:B------:R-:W-:Y:S05]  /*0da0*/  @P3 BRA `(.L_x_30) ;  /* 0x0000000000203947 */ /* 0x000fea0003800000 */
[----:B--2-4-:R-:W2:Y:S02]  /*0db0*/  LDS R4, [UR8+0x34] ;  /* 0x00003408ff047984 */ /* 0x014ea40008000800 */
[----:B--2---:R-:W-:-:S05]  /*0dc0*/  LOP3.LUT R4, R4, 0x38, RZ, 0xb8, !PT ;  /* 0x0000003804047812 */ /* 0x004fca00078eb8ff */
[----:B------:R2:W-:Y:S01]  /*0dd0*/  STS [UR8+0x34], R4 ;  /* 0x00003404ff007988 */ /* 0x0005e20008000808 */
[----:B------:R-:W-:Y:S05]  /*0de0*/  @P3 BRA `(.L_x_31) ;  /* 0x0000000000203947 */ /* 0x000fea0003800000 */
[----:B--2---:R-:W2:Y:S01]  /*0df0*/  LDS R4, [UR8+0x8] ;  /* 0x00000808ff047984 */ /* 0x004ea20008000800 */
[----:B------:R-:W-:-:S05]  /*0e00*/  IMAD.MOV.U32 R5, RZ, RZ, 0x780 ;  /* 0x00000780ff057424 */ /* 0x000fca00078e00ff */
[----:B--2---:R-:W-:-:S05]  /*0e10*/  LOP3.LUT R4, R4, 0x500, R5, 0xd8, !PT ;  /* 0x0000050004047812 */ /* 0x004fca00078ed805 */
[----:B------:R2:W-:Y:S02]  /*0e20*/  STS [UR8+0x8], R4 ;  /* 0x00000804ff007988 */ /* 0x0005e40008000808 */
.L_x_30:
[----:B------:R-:W-:Y:S05]  /*0e30*/  @P3 BRA `(.L_x_32) ;  /* 0x0000000000283947 */ /* 0x000fea0003800000 */
[----:B--2-4-:R-:W2:Y:S02]  /*0e40*/  LDS R4, [UR8+0x8] ;  /* 0x00000808ff047984 */ /* 0x014ea40008000800 */
[----:B--2---:R-:W-:-:S05]  /*0e50*/  LOP3.LUT R4, R4, 0x1800, RZ, 0xb8, !PT ;  /* 0x0000180004047812 */ /* 0x004fca00078eb8ff */
[----:B------:R4:W-:Y:S02]  /*0e60*/  STS [UR8+0x8], R4 ;  /* 0x00000804ff007988 */ /* 0x0009e40008000808 */
.L_x_31:
[----:B------:R-:W-:Y:S05]  /*0e70*/  @P3 BREAK.RELIABLE B1 ;  /* 0x0000000000013942 */ /* 0x000fea0003800100 */
[----:B------:R-:W-:Y:S05]  /*0e80*/  @P3 BRA `(.L_x_33) ;  /* 0x0000000000243947 */ /* 0x000fea0003800000 */
[----:B--2-4-:R-:W2:Y:S01]  /*0e90*/  LDS R4, [UR8+0x8] ;  /* 0x00000808ff047984 */ /* 0x014ea20008000800 */
[----:B------:R-:W-:-:S05]  /*0ea0*/  IMAD.MOV.U32 R5, RZ, RZ, 0x6000 ;  /* 0x00006000ff057424 */ /* 0x000fca00078e00ff */
[----:B--2---:R-:W-:-:S04]  /*0eb0*/  LOP3.LUT R4, R4, 0x6000, R5, 0xd8, !PT ;  /* 0x0000600004047812 */ /* 0x004fc800078ed805 */
[----:B------:R-:W-:-:S05]  /*0ec0*/  LOP3.LUT R4, R4, 0x400000, RZ, 0xb8, !PT ;  /* 0x0040000004047812 */ /* 0x000fca00078eb8ff */
[----:B------:R2:W-:Y:S02]  /*0ed0*/  STS [UR8+0x8], R4 ;  /* 0x00000804ff007988 */ /* 0x0005e40008000808 */
.L_x_32:
[----:B------:R-:W-:Y:S05]  /*0ee0*/  BSYNC.RELIABLE B1 ;  /* 0x0000000000017941 */ /* 0x000fea0003800100 */
.L_x_29:
[----:B--2-4-:R-:W2:Y:S02]  /*0ef0*/  @!P3 LDS R4, [UR8+0x8] ;  /* 0x00000808ff04b984 */ /* 0x014ea40008000800 */
[----:B--2---:R-:W-:-:S05]  /*0f00*/  @!P3 LOP3.LUT R4, R4, 0x8000, RZ, 0xb8, !PT ;  /* 0x000080000404b812 */ /* 0x004fca00078eb8ff */
[----:B------:R2:W-:Y:S02]  /*0f10*/  @!P3 STS [UR8+0x8], R4 ;  /* 0x00000804ff00b988 */ /* 0x0005e40008000808 */
.L_x_33:
[----:B------:R-:W-:Y:S05]  /*0f20*/  BSYNC.RECONVERGENT B2 ;  /* 0x0000000000027941 */ /* 0x000fea0003800200 */
.L_x_28:
[----:B------:R-:W-:Y:S05]  /*0f30*/  WARPSYNC.ALL ;  /* 0x0000000000007948 */ /* 0x000fea0003800000 */
[----:B------:R-:W-:Y:S01]  /*0f40*/  NOP ;  /* 0x0000000000007918 */ /* 0x000fe20000000000 */
[----:B------:R-:W-:-:S04]  /*0f50*/  UIADD3 UR5, UPT, UPT, UR4, 0x80, URZ ;  /* 0x0000008004057890 */ /* 0x000fc8000fffe0ff */
[----:B------:R-:W-:-:S04]  /*0f60*/  UIADD3 UR26, UP0, UPT, UR5, UR20, URZ ;  /* 0x00000014051a7290 */ /* 0x000fc8000ff1e0ff */
[----:B------:R-:W-:Y:S01]  /*0f70*/  ULEA.HI.X.SX32 UR27, UR5, UR21, 0x1, UP0 ;  /* 0x00000015051b7291 */ /* 0x000fe200080f0eff */
[----:B------:R-:W-:Y:S11]  /*0f80*/  @P0 BRA `(.L_x_34) ;  /* 0x0000000000300947 */ /* 0x000ff60003800000 */
[----:B--2-4-:R-:W2:Y:S01]  /*0f90*/  S2R R4, SR_LANEID ;  /* 0x0000000000047919 */ /* 0x014ea20000000000 */
[----:B------:R-:W-:Y:S05]  /*0fa0*/  WARPSYNC.ALL ;  /* 0x0000000000007948 */ /* 0x000fea0003800000 */
[----:B------:R-:W-:Y:S01]  /*0fb0*/  NOP ;  /* 0x0000000000007918 */ /* 0x000fe20000000000 */
[----:B--2---:R-:W-:-:S05]  /*0fc0*/  IMAD.SHL.U32 R8, R4, 0x4, RZ ;  /* 0x0000000404087824 */ /* 0x004fca00078e00ff */
[----:B------:R-:W2:Y:S01]  /*0fd0*/  LDS R9, [R8+UR8] ;  /* 0x0000000808097984 */ /* 0x000ea20008000800 */
[----:B------:R-:W-:-:S05]  /*0fe0*/  IADD3 R4, P1, PT, R8, UR26, RZ ;  /* 0x0000001a08047c10 */ /* 0x000fca000ff3e0ff */
[----:B------:R-:W-:-:S05]  /*0ff0*/  IMAD.X R5, RZ, RZ, UR27, P1 ;  /* 0x0000001bff057e24 */ /* 0x000fca00088e06ff */
[----:B--2---:R2:W4:Y:S01]  /*1000*/  ATOMG.E.EXCH.STRONG.GPU PT, RZ, [R4], R9 ;  /* 0x0000000904ff73a8 */ /* 0x00452200041ee100 */
[----:B------:R-:W-:-:S04]  /*1010*/  DEPBAR {5,4,3,2,1,0} ;  /* 0x0000003f0000791a */ /* 0x000fc80000000000 */
[----:B------:R-:W3:Y:S02]  /*1020*/  CCTL.E.C.LDCU.IV.DEEP [UR26] ;  /* 0x000000001a007540 */ /* 0x000ee40009c08000 */
[----:B---3--:R2:W-:Y:S01]  /*1030*/  UTMACCTL.IV [UR26] ;  /* 0x000000001a0079b9 */ /* 0x0085e20008000000 */
[----:B------:R-:W-:Y:S01]  /*1040*/  NOP ;  /* 0x0000000000007918 */ /* 0x000fe20000000000 */
.L_x_34:
[----:B------:R-:W-:Y:S05]  /*1050*/  @P0 BRA `(.L_x_35) ;  /* 0x00000000000c0947 */ /* 0x000fea0003800000 */
[----:B------:R0:W-:Y:S01]  /*1060*/  UTMACMDFLUSH ;  /* 0x00000000000079b7 */ /* 0x0001e20000000000 */
[----:B------:R-:W-:Y:S05]  /*1070*/  @P0 BRA `(.L_x_35) ;  /* 0x0000000000040947 */ /* 0x000fea0003800000 */
[----:B------:R-:W-:-:S04]  /*1080*/  DEPBAR.LE SB0, 0x0 ;  /* 0x000080000000791a */ /* 0x000fc80000000000 */
.L_x_35:
[----:B------:R-:W-:Y:S05]  /*1090*/  WARPSYNC.ALL ;  /* 0x0000000000007948 */ /* 0x000fea0003800000 */
[----:B------:R-:W-:Y:S01]  /*10a0*/  NOP ;  /* 0x0000000000007918 */ /* 0x000fe20000000000 */
[----:B----4-:R-:W-:Y:S06]  /*10b0*/  BAR.SYNC.DEFER_BLOCKING 0x0 ;  /* 0x0000000000007b1d */ /* 0x010fec0000010000 */
[----:B------:R-:W-:Y:S02]  /*10c0*/  BSSY.RECONVERGENT B2, `(.L_x_36) ;  /* 0x000000b000027945 */ /* 0x000fe40003800200 */
[----:B------:R-:W-:Y:S06]  /*10d0*/  BAR.SYNC.DEFER_BLOCKING 0x0 ;  /* 0x0000000000007b1d */ /* 0x000fec0000010000 */
[----:B------:R4:W-:Y:S01]  /*10e0*/  @!P0 STS [R7], RZ ;  /* 0x000000ff07008388 */ /* 0x0009e20000000800 */
[----:B------:R-:W-:Y:S01]  /*10f0*/  NOP ;  /* 0x0000000000007918 */ /* 0x000fe20000000000 */
[----:B------:R-:W-:Y:S05]  /*1100*/  @P3 BRA `(.L_x_37) ;  /* 0x0000000000183947 */ /* 0x000fea0003800000 */
[----:B--2---:R-:W2:Y:S01]  /*1110*/  LDS R4, [UR8+0x8] ;  /* 0x00000808ff047984 */ /* 0x004ea20008000800 */
[----:B------:R-:W3:Y:S01]  /*1120*/  LDC.64 R8, c[0x0][0x390] ;  /* 0x0000e400ff087b82 */ /* 0x000ee20000000a00 */
[----:B------:R-:W-:Y:S02]  /*1130*/  IMAD.MOV.U32 R5, RZ, RZ, 0x70 ;  /* 0x00000070ff057424 */ /* 0x000fe400078e00ff */
[----:B---3--:R3:W-:Y:S03]  /*1140*/  STS.64 [UR8], R8 ;  /* 0x00000008ff007988 */ /* 0x0087e60008000a08 */
[----:B--2---:R-:W-:-:S05]  /*1150*/  LOP3.LUT R4, R4, 0x10, R5, 0xd8, !PT ;  /* 0x0000001004047812 */ /* 0x004fca00078ed805 */
[----:B------:R3:W-:Y:S02]  /*1160*/  STS [UR8+0x8], R4 ;  /* 0x00000804ff007988 */ /* 0x0007e40008000808 */
.L_x_37:
[----:B--2---:R-:W-:Y:S05]  /*1170*/  BSYNC.RECONVERGENT B2 ;  /* 0x0000000000027941 */ /* 0x004fea0003800200 */
.L_x_36:
[----:B------:R-:W-:Y:S04]  /*1180*/  BSSY.RECONVERGENT B3, `(.L_x_38) ;  /* 0x0000011000037945 */ /* 0x000fe80003800200 */
[----:B------:R-:W-:Y:S04]  /*1190*/  BSSY.RELIABLE B2, `(.L_x_39) ;  /* 0x000000e000027945 */ /* 0x000fe80003800100 */
[----:B------:R-:W-:Y:S05]  /*11a0*/  @P3 BRA `(.L_x_40) ;  /* 0x0000000000243947 */ /* 0x000fea0003800000 */
[----:B---3--:R-:W2:Y:S01]  /*11b0*/  LDS R4, [UR8+0x34] ;  /* 0x00003408ff047984 */ /* 0x008ea20008000800 */
[----:B------:R-:W-:-:S05]  /*11c0*/  IMAD.MOV.U32 R5, RZ, RZ, 0x3f000000 ;  /* 0x3f000000ff057424 */ /* 0x000fca00078e00ff */
[----:B--2---:R-:W-:-:S05]  /*11d0*/  LOP3.LUT R4, R4, 0xff000000, R5, 0xb8, !PT ;  /* 0xff00000004047812 */ /* 0x004fca00078eb805 */
[----:B------:R2:W-:Y:S01]  /*11e0*/  STS [UR8+0x34], R4 ;  /* 0x00003404ff007988 */ /* 0x0005e20008000808 */
[----:B------:R-:W-:Y:S05]  /*11f0*/  @P3 BRA `(.L_x_41) ;  /* 0x00000000001c3947 */ /* 0x000fea0003800000 */
[----:B--2---:R-:W2:Y:S01]  /*1200*/  LDS R4, [UR8+0x38] ;  /* 0x00003808ff047984 */ /* 0x004ea20008000800 */
[----:B------:R-:W-:-:S05]  /*1210*/  IMAD.MOV.U32 R5, RZ, RZ, 0x3f ;  /* 0x0000003fff057424 */ /* 0x000fca00078e00ff */
[----:B--2---:R-:W-:-:S05]  /*1220*/  LOP3.LUT R4, R4, 0xff, R5, 0xb8, !PT ;  /* 0x000000ff04047812 */ /* 0x004fca00078eb805 */
[----:B------:R2:W-:Y:S02]  /*1230*/  STS [UR8+0x38], R4 ;  /* 0x00003804ff007988 */ /* 0x0005e40008000808 */
.L_x_40:
[----:B------:R-:W-:Y:S05]  /*1240*/  @P3 BREAK.RELIABLE B2 ;  /* 0x0000000000023942 */ /* 0x000fea0003800100 */
[----:B------:R-:W-:Y:S05]  /*1250*/  @P3 BRA `(.L_x_42) ;  /* 0x00000000000c3947 */ /* 0x000fea0003800000 */
[----:B------:R2:W-:Y:S02]  /*1260*/  STS [UR8+0x20], R3 ;  /* 0x00002003ff007988 */ /* 0x0005e40008000808 */
.L_x_41:
[----:B------:R-:W-:Y:S05]  /*1270*/  BSYNC.RELIABLE B2 ;  /* 0x0000000000027941 */ /* 0x000fea0003800100 */
.L_x_39:
[----:B------:R2:W-:Y:S02]  /*1280*/  @!P3 STS [UR8+0x24], R2 ;  /* 0x00002402ff00b988 */ /* 0x0005e40008000808 */
.L_x_42:
[----:B------:R-:W-:Y:S05]  /*1290*/  BSYNC.RECONVERGENT B3 ;  /* 0x0000000000037941 */ /* 0x000fea0003800200 */
.L_x_38:
[----:B------:R-:W-:Y:S05]  /*12a0*/  WARPSYNC.ALL ;  /* 0x0000000000007948 */ /* 0x000fea0003800000 */
[----:B------:R-:W-:Y:S01]  /*12b0*/  NOP ;  /* 0x0000000000007918 */ /* 0x000fe20000000000 */
[----:B------:R-:W-:Y:S04]  /*12c0*/  BSSY.RECONVERGENT B3, `(.L_x_43) ;  /* 0x000000e000037945 */ /* 0x000fe80003800200 */
[----:B------:R-:W-:Y:S05]  /*12d0*/  @P3 BRA `(.L_x_44) ;  /* 0x0000000000303947 */ /* 0x000fea0003800000 */
[----:B--2--5:R-:W2:Y:S01]  /*12e0*/  LDS R3, [UR8+0x34] ;  /* 0x00003408ff037984 */ /* 0x024ea20008000800 */
[----:B---3--:R-:W3:Y:S03]  /*12f0*/  LDC.64 R4, c[0x0][0x3b8] ;  /* 0x0000ee00ff047b82 */ /* 0x008ee60000000a00 */
[----:B------:R-:W5:Y:S01]  /*1300*/  LDS R2, [UR8+0x1c] ;  /* 0x00001c08ff027984 */ /* 0x000f620008000800 */
[C---:B---3--:R-:W-:Y:S01]  /*1310*/  SHF.L.U64.HI R5, R4.reuse, 0x1, R5 ;  /* 0x0000000104057819 */ /* 0x048fe20000010205 */
[----:B------:R-:W-:-:S03]  /*1320*/  IMAD.SHL.U32 R4, R4, 0x2, RZ ;  /* 0x0000000204047824 */ /* 0x000fc600078e00ff */
[--C-:B----4-:R-:W-:Y:S02]  /*1330*/  SHF.R.U32.HI R7, RZ, 0x4, R5.reuse ;  /* 0x00000004ff077819 */ /* 0x110fe40000011605 */
[----:B------:R-:W-:-:S05]  /*1340*/  SHF.R.U64 R4, R4, 0x4, R5 ;  /* 0x0000000404047819 */ /* 0x000fca0000001205 */
[----:B------:R3:W-:Y:S01]  /*1350*/  STS [UR8+0xc], R4 ;  /* 0x00000c04ff007988 */ /* 0x0007e20008000808 */
[----:B--2---:R-:W-:Y:S02]  /*1360*/  LOP3.LUT R3, R3, 0x7, RZ, 0xb8, !PT ;  /* 0x0000000703037812 */ /* 0x004fe400078eb8ff */
[----:B-----5:R-:W-:-:S03]  /*1370*/  LOP3.LUT R2, R2, 0xf, R7, 0xb8, !PT ;  /* 0x0000000f02027812 */ /* 0x020fc600078eb807 */
[----:B------:R3:W-:Y:S04]  /*1380*/  STS [UR8+0x34], R3 ;  /* 0x00003403ff007988 */ /* 0x0007e80008000808 */
[----:B------:R3:W-:Y:S02]  /*1390*/  STS [UR8+0x1c], R2 ;  /* 0x00001c02ff007988 */ /* 0x0007e40008000808 */
.L_x_44:
[----:B------:R-:W-:Y:S05]  /*13a0*/  BSYNC.RECONVERGENT B3 ;  /* 0x0000000000037941 */ /* 0x000fea0003800200 */
.L_x_43:
[----:B------:R-:W-:Y:S04]  /*13b0*/  BSSY.RECONVERGENT B4, `(.L_x_45) ;  /* 0x000001a000047945 */ /* 0x000fe80003800200 */
[----:B------:R-:W-:Y:S04]  /*13c0*/  BSSY.RELIABLE B3, `(.L_x_46) ;  /* 0x0000015000037945 */ /* 0x000fe80003800100 */
[----:B------:R-:W-:Y:S05]  /*13d0*/  @P3 BRA `(.L_x_47) ;  /* 0x0000000000203947 */ /* 0x000fea0003800000 */
[----:B--23--:R-:W2:Y:S02]  /*13e0*/  LDS R2, [UR8+0x34] ;  /* 0x00003408ff027984 */ /* 0x00cea40008000800 */
[----:B--2---:R-:W-:-:S05]  /*13f0*/  LOP3.LUT R2, R2, 0x38, RZ, 0xb8, !PT ;  /* 0x0000003802027812 */ /* 0x004fca00078eb8ff */
[----:B------:R2:W-:Y:S01]  /*1400*/  STS [UR8+0x34], R2 ;  /* 0x00003402ff007988 */ /* 0x0005e20008000808 */
[----:B------:R-:W-:Y:S05]  /*1410*/  @P3 BRA `(.L_x_48) ;  /* 0x0000000000203947 */ /* 0x000fea0003800000 */
[----:B--2---:R-:W2:Y:S01]  /*1420*/  LDS R2, [UR8+0x8] ;  /* 0x00000808ff027984 */ /* 0x004ea20008000800 */
[----:B-----5:R-:W-:-:S05]  /*1430*/  IMAD.MOV.U32 R3, RZ, RZ, 0x780 ;  /* 0x00000780ff037424 */ /* 0x020fca00078e00ff */
[----:B--2---:R-:W-:-:S05]  /*1440*/  LOP3.LUT R2, R2, 0x500, R3, 0xd8, !PT ;  /* 0x0000050002027812 */ /* 0x004fca00078ed803 */
[----:B------:R2:W-:Y:S02]  /*1450*/  STS [UR8+0x8], R2 ;  /* 0x00000802ff007988 */ /* 0x0005e40008000808 */
.L_x_47:
[----:B------:R-:W-:Y:S05]  /*1460*/  @P3 BRA `(.L_x_49) ;  /* 0x0000000000283947 */ /* 0x000fea0003800000 */
[----:B--23--:R-:W2:Y:S02]  /*1470*/  LDS R2, [UR8+0x8] ;  /* 0x00000808ff027984 */ /* 0x00cea40008000800 */
[----:B--2---:R-:W-:-:S05]  /*1480*/  LOP3.LUT R2, R2, 0x1800, RZ, 0xb8, !PT ;  /* 0x0000180002027812 */ /* 0x004fca00078eb8ff */
[----:B------:R3:W-:Y:S02]  /*1490*/  STS [UR8+0x8], R2 ;  /* 0x00000802ff007988 */ /* 0x0007e40008000808 */
.L_x_48:
[----:B------:R-:W-:Y:S05]  /*14a0*/  @P3 BREAK.RELIABLE B3 ;  /* 0x0000000000033942 */ /* 0x000fea0003800100 */
[----:B------:R-:W-:Y:S05]  /*14b0*/  @P3 BRA `(.L_x_50) ;  /* 0x0000000000243947 */ /* 0x000fea0003800000 */
[----:B--23--:R-:W2:Y:S01]  /*14c0*/  LDS R2, [UR8+0x8] ;  /* 0x00000808ff027984 */ /* 0x00cea20008000800 */
[----:B-----5:R-:W-:-:S05]  /*14d0*/  IMAD.MOV.U32 R3, RZ, RZ, 0x6000 ;  /* 0x00006000ff037424 */ /* 0x020fca00078e00ff */
[----:B--2---:R-:W-:-:S04]  /*14e0*/  LOP3.LUT R2, R2, 0x6000, R3, 0xd8, !PT ;  /* 0x0000600002027812 */ /* 0x004fc800078ed803 */
[----:B------:R-:W-:-:S05]  /*14f0*/  LOP3.LUT R2, R2, 0x400000, RZ, 0xb8, !PT ;  /* 0x0040000002027812 */ /* 0x000fca00078eb8ff */
[----:B------:R2:W-:Y:S02]  /*1500*/  STS [UR8+0x8], R2 ;  /* 0x00000802ff007988 */ /* 0x0005e40008000808 */
.L_x_49:
[----:B------:R-:W-:Y:S05]  /*1510*/  BSYNC.RELIABLE B3 ;  /* 0x0000000000037941 */ /* 0x000fea0003800100 */
.L_x_46:
[----:B--23--:R-:W2:Y:S02]  /*1520*/  @!P3 LDS R2, [UR8+0x8] ;  /* 0x00000808ff02b984 */ /* 0x00cea40008000800 */
[----:B--2---:R-:W-:-:S05]  /*1530*/  @!P3 LOP3.LUT R2, R2, 0x8000, RZ, 0xb8, !PT ;  /* 0x000080000202b812 */ /* 0x004fca00078eb8ff */
[----:B------:R2:W-:Y:S02]  /*1540*/  @!P3 STS [UR8+0x8], R2 ;  /* 0x00000802ff00b988 */ /* 0x0005e40008000808 */
.L_x_50:
[----:B------:R-:W-:Y:S05]  /*1550*/  BSYNC.RECONVERGENT B4 ;  /* 0x0000000000047941 */ /* 0x000fea0003800200 */
.L_x_45:
[----:B------:R-:W-:Y:S05]  /*1560*/  WARPSYNC.ALL ;  /* 0x0000000000007948 */ /* 0x000fea0003800000 */
[----:B------:R-:W-:Y:S01]  /*1570*/  NOP ;  /* 0x0000000000007918 */ /* 0x000fe20000000000 */
[----:B------:R-:W-:-:S04]  /*1580*/  UIADD3 UR4, UPT, UPT, UR4, 0x100, URZ ;  /* 0x0000010004047890 */ /* 0x000fc8000fffe0ff */
[----:B------:R-:W-:-:S04]  /*1590*/  UIADD3 UR20, UP0, UPT, UR4, UR20, URZ ;  /* 0x0000001404147290 */ /* 0x000fc8000ff1e0ff */
[----:B------:R-:W-:Y:S01]  /*15a0*/  ULEA.HI.X.SX32 UR21, UR4, UR21, 0x1, UP0 ;  /* 0x0000001504157291 */ /* 0x000fe200080f0eff */
[----:B------:R-:W-:Y:S11]  /*15b0*/  @P0 BRA `(.L_x_51) ;  /* 0x0000000000300947 */ /* 0x000ff60003800000 */
[----:B--23--:R-:W2:Y:S01]  /*15c0*/  S2R R2, SR_LANEID ;  /* 0x0000000000027919 */ /* 0x00cea20000000000 */
[----:B------:R-:W-:Y:S05]  /*15d0*/  WARPSYNC.ALL ;  /* 0x0000000000007948 */ /* 0x000fea0003800000 */
[----:B------:R-:W-:Y:S01]  /*15e0*/  NOP ;  /* 0x0000000000007918 */ /* 0x000fe20000000000 */
[----:B--2---:R-:W-:-:S05]  /*15f0*/  IMAD.SHL.U32 R4, R2, 0x4, RZ ;  /* 0x0000000402047824 */ /* 0x004fca00078e00ff */
[----:B------:R-:W2:Y:S01]  /*1600*/  LDS R5, [R4+UR8] ;  /* 0x0000000804057984 */ /* 0x000ea20008000800 */
[----:B------:R-:W-:-:S05]  /*1610*/  IADD3 R2, P1, PT, R4, UR20, RZ ;  /* 0x0000001404027c10 */ /* 0x000fca000ff3e0ff */
[----:B-----5:R-:W-:-:S05]  /*1620*/  IMAD.X R3, RZ, RZ, UR21, P1 ;  /* 0x00000015ff037e24 */ /* 0x020fca00088e06ff */
[----:B--2---:R2:W3:Y:S01]  /*1630*/  ATOMG.E.EXCH.STRONG.GPU PT, RZ, [R2], R5 ;  /* 0x0000000502ff73a8 */ /* 0x0044e200041ee100 */
[----:B------:R-:W-:-:S04]  /*1640*/  DEPBAR {5,4,3,2,1,0} ;  /* 0x0000003f0000791a */ /* 0x000fc80000000000 */
[----:B------:R-:W5:Y:S02]  /*1650*/  CCTL.E.C.LDCU.IV.DEEP [UR20] ;  /* 0x0000000014007540 */ /* 0x000f640009c08000 */
[----:B-----5:R2:W-:Y:S01]  /*1660*/  UTMACCTL.IV [UR20] ;  /* 0x00000000140079b9 */ /* 0x0205e20008000000 */
[----:B------:R-:W-:Y:S01]  /*1670*/  NOP ;  /* 0x0000000000007918 */ /* 0x000fe20000000000 */
.L_x_51:
[----:B------:R-:W-:Y:S05]  /*1680*/  @P0 BRA `(.L_x_52) ;  /* 0x00000000000c0947 */ /* 0x000fea0003800000 */
[----:B------:R0:W-:Y:S01]  /*1690*/  UTMACMDFLUSH ;  /* 0x00000000000079b7 */ /* 0x0001e20000000000 */
[----:B------:R-:W-:Y:S05]  /*16a0*/  @P0 BRA `(.L_x_52) ;  /* 0x0000000000040947 */ /* 0x000fea0003800000 */
[----:B------:R-:W-:-:S04]  /*16b0*/  DEPBAR.LE SB0, 0x0 ;  /* 0x000080000000791a */ /* 0x000fc80000000000 */
.L_x_52:
[----:B------:R-:W-:Y:S05]  /*16c0*/  WARPSYNC.ALL ;  /* 0x0000000000007948 */ /* 0x000fea0003800000 */
[----:B------:R-:W-:Y:S01]  /*16d0*/  NOP ;  /* 0x0000000000007918 */ /* 0x000fe20000000000 */
[----:B---3--:R-:W-:Y:S01]  /*16e0*/  BAR.SYNC.DEFER_BLOCKING 0x0 ;  /* 0x0000000000007b1d */ /* 0x008fe20000010000 */
[----:B--2---:R-:W-:Y:S01]  /*16f0*/  SHF.R.U32.HI R2, RZ, 0x5, R0 ;  /* 0x00000005ff027819 */ /* 0x004fe20000011600 */
[----:B------:R-:W-:-:S03]  /*1700*/  UIADD3 UR12, UPT, UPT, UR8, 0x10020, URZ ;  /* 0x00010020080c7890 */ /* 0x000fc6000fffe0ff */
[----:B------:R-:W-:Y:S01]  /*1710*/  R2UR UR22, R2 ;  /* 0x00000000021672ca */ /* 0x000fe200000e0000 */
[----:B------:R-:W-:Y:S01]  /*1720*/  VOTEU.ALL UP0, P3 ;  /* 0x0000000000ff7886 */ /* 0x000fe20001800000 */
[----:B------:R-:W-:Y:S01]  /*1730*/  UMOV UR4, 0x1 ;  /* 0x0000000100047882 */ /* 0x000fe20000000000 */
[----:B------:R-:W-:Y:S01]  /*1740*/  VOTEU.ALL UP1, P3 ;  /* 0x0000000000ff7886 */ /* 0x000fe20001820000 */
[----:B------:R-:W-:Y:S02]  /*1750*/  BSSY.RECONVERGENT B4, `(.L_x_53) ;  /* 0x0000018000047945 */ /* 0x000fe40003800200 */
[----:B------:R-:W-:-:S04]  /*1760*/  @!UP0 UIADD3 UR10, UPT, UPT, -UR4, 0x100000, URZ ;  /* 0x00100000040a8890 */ /* 0x000fc8000fffe1ff */
[----:B------:R-:W-:Y:S02]  /*1770*/  @!UP0 USHF.L.U32 UR11, UR10, 0xb, URZ ;  /* 0x0000000b0a0b8899 */ /* 0x000fe400080006ff */
[----:B------:R-:W-:Y:S02]  /*1780*/  @!UP0 USHF.L.U32 UR10, UR10, 0x1, URZ ;  /* 0x000000010a0a8899 */ /* 0x000fe400080006ff */
[----:B------:R-:W-:-:S04]  /*1790*/  @!UP0 UIADD3 UR4, UPT, UPT, -UR4, 0x100000, URZ ;  /* 0x0010000004048890 */ /* 0x000fc8000fffe1ff */
[----:B------:R-:W-:Y:S02]  /*17a0*/  @!UP0 USHF.L.U32 UR5, UR4, 0xb, URZ ;  /* 0x0000000b04058899 */ /* 0x000fe400080006ff */
[----:B------:R-:W-:Y:S01]  /*17b0*/  @!UP0 USHF.L.U32 UR4, UR4, 0x1, URZ ;  /* 0x0000000104048899 */ /* 0x000fe200080006ff */
[----:B------:R-:W-:Y:S01]  /*17c0*/  VOTEU.ALL UP0, P3 ;  /* 0x0000000000ff7886 */ /* 0x000fe20001800000 */
[----:B------:R-:W2:Y:S04]  /*17d0*/  FENCE.VIEW.ASYNC.S ;  /* 0x00000000000073c6 */ /* 0x000ea80000000000 */
[----:B--2---:R2:W3:Y:S06]  /*17e0*/  @!UP0 SYNCS.EXCH.64 URZ, [UR8+0x10000], UR10 ;  /* 0x0100000a08ff85b2 */ /* 0x0044ec0008000100 */
[----:B------:R2:W3:Y:S02]  /*17f0*/  @!UP1 SYNCS.EXCH.64 URZ, [UR8+0x10020], UR4 ;  /* 0x0100200408ff95b2 */ /* 0x0004e40008000100 */
[----:B---3--:R-:W-:Y:S06]  /*1800*/  BAR.SYNC.DEFER_BLOCKING 0x0 ;  /* 0x0000000000007b1d */ /* 0x008fec0000010000 */
[----:B------:R-:W-:Y:S05]  /*1810*/  @P3 BRA `(.L_x_54) ;  /* 0x00000000002c3947 */ /* 0x000fea0003800000 */
[----:B--2---:R-:W-:Y:S02]  /*1820*/  UMOV UR4, 0x1 ;  /* 0x0000000100047882 */ /* 0x004fe40000000000 */
[----:B------:R-:W-:-:S04]  /*1830*/  UIADD3 UR10, UPT, UPT, -UR4, 0x100000, URZ ;  /* 0x00100000040a7890 */ /* 0x000fc8000fffe1ff */
[----:B------:R-:W-:Y:S02]  /*1840*/  USHF.L.U32 UR11, UR10, 0xb, URZ ;  /* 0x0000000b0a0b7899 */ /* 0x000fe400080006ff */
[----:B------:R-:W-:Y:S02]  /*1850*/  USHF.L.U32 UR10, UR10, 0x1, URZ ;  /* 0x000000010a0a7899 */ /* 0x000fe400080006ff */
[----:B------:R-:W-:-:S04]  /*1860*/  UIADD3 UR4, UPT, UPT, -UR4, 0x100000, URZ ;  /* 0x0010000004047890 */ /* 0x000fc8000fffe1ff */
[----:B------:R-:W-:Y:S02]  /*1870*/  USHF.L.U32 UR5, UR4, 0xb, URZ ;  /* 0x0000000b04057899 */ /* 0x000fe400080006ff */
[----:B------:R-:W-:Y:S01]  /*1880*/  USHF.L.U32 UR4, UR4, 0x1, URZ ;  /* 0x0000000104047899 */ /* 0x000fe200080006ff */
[----:B------:R-:W2:Y:S03]  /*1890*/  FENCE.VIEW.ASYNC.S ;  /* 0x00000000000073c6 */ /* 0x000ea60000000000 */
[----:B--2---:R3:W2:Y:S08]  /*18a0*/  SYNCS.EXCH.64 URZ, [UR8+0x10008], UR10 ;  /* 0x0100080a08ff75b2 */ /* 0x0046b00008000100 */
[----:B------:R3:W4:Y:S02]  /*18b0*/  SYNCS.EXCH.64 URZ, [UR8+0x10028], UR4 ;  /* 0x0100280408ff75b2 */ /* 0x0007240008000100 */
[----:B---3--:R-:W-:Y:S01]  /*18c0*/  NOP ;  /* 0x0000000000007918 */ /* 0x008fe20000000000 */
.L_x_54:
[----:B--2---:R-:W-:Y:S05]  /*18d0*/  BSYNC.RECONVERGENT B4 ;  /* 0x0000000000047941 */ /* 0x004fea0003800200 */
.L_x_53:
[----:B----4-:R-:W-:Y:S06]  /*18e0*/  BAR.SYNC.DEFER_BLOCKING 0x0 ;  /* 0x0000000000007b1d */ /* 0x010fec0000010000 */
[----:B------:R-:W-:Y:S04]  /*18f0*/  BSSY.RECONVERGENT B4, `(.L_x_55) ;  /* 0x000000d000047945 */ /* 0x000fe80003800200 */
[----:B------:R-:W-:Y:S05]  /*1900*/  @P3 BRA `(.L_x_56) ;  /* 0x00000000002c3947 */ /* 0x000fea0003800000 */
[----:B------:R-:W-:Y:S02]  /*1910*/  UMOV UR4, 0x1 ;  /* 0x0000000100047882 */ /* 0x000fe40000000000 */
[----:B------:R-:W-:-:S04]  /*1920*/  UIADD3 UR10, UPT, UPT, -UR4, 0x100000, URZ ;  /* 0x00100000040a7890 */ /* 0x000fc8000fffe1ff */
[----:B------:R-:W-:Y:S02]  /*1930*/  USHF.L.U32 UR11, UR10, 0xb, URZ ;  /* 0x0000000b0a0b7899 */ /* 0x000fe400080006ff */
[----:B------:R-:W-:Y:S02]  /*1940*/  USHF.L.U32 UR10, UR10, 0x1, URZ ;  /* 0x000000010a0a7899 */ /* 0x000fe400080006ff */
[----:B------:R-:W-:-:S04]  /*1950*/  UIADD3 UR4, UPT, UPT, -UR4, 0x100000, URZ ;  /* 0x0010000004047890 */ /* 0x000fc8000fffe1ff */
[----:B------:R-:W-:Y:S02]  /*1960*/  USHF.L.U32 UR5, UR4, 0xb, URZ ;  /* 0x0000000b04057899 */ /* 0x000fe400080006ff */
[----:B------:R-:W-:Y:S01]  /*1970*/  USHF.L.U32 UR4, UR4, 0x1, URZ ;  /* 0x0000000104047899 */ /* 0x000fe200080006ff */
[----:B------:R-:W2:Y:S03]  /*1980*/  FENCE.VIEW.ASYNC.S ;  /* 0x00000000000073c6 */ /* 0x000ea60000000000 */
[----:B--2---:R2:W3:Y:S08]  /*1990*/  SYNCS.EXCH.64 URZ, [UR8+0x10010], UR10 ;  /* 0x0100100a08ff75b2 */ /* 0x0044f00008000100 */
[----:B------:R2:W4:Y:S01]  /*19a0*/  SYNCS.EXCH.64 URZ, [UR8+0x10030], UR4 ;  /* 0x0100300408ff75b2 */ /* 0x0005220008000100 */
[----:B------:R-:W-:Y:S01]  /*19b0*/  NOP ;  /* 0x0000000000007918 */ /* 0x000fe20000000000 */
.L_x_56:
[----:B--2---:R-:W-:Y:S05]  /*19c0*/  BSYNC.RECONVERGENT B4 ;  /* 0x0000000000047941 */ /* 0x004fea0003800200 */
.L_x_55:
[----:B---34-:R-:W-:Y:S01]  /*19d0*/  BAR.SYNC.DEFER_BLOCKING 0x0 ;  /* 0x0000000000007b1d */ /* 0x018fe20000010000 */
[----:B------:R-:W-:Y:S01]  /*19e0*/  USHF.L.U32 UR15, UR7, 0x6, URZ ;  /* 0x00000006070f7899 */ /* 0x000fe200080006ff */
[----:B------:R-:W-:Y:S01]  /*19f0*/  ISETP.GE.AND P0, PT, R6, 0x1, PT ;  /* 0x000000010600780c */ /* 0x000fe20003f06270 */
[----:B------:R-:W-:-:S03]  /*1a00*/  USHF.L.U32 UR18, UR9, 0x6, URZ ;  /* 0x0000000609127899 */ /* 0x000fc600080006ff */
        /* <DEDUP_REMOVED lines=13> */
.L_x_58:
[----:B--2---:R-:W-:Y:S05]  /*1ae0*/  BSYNC.RECONVERGENT B4 ;  /* 0x0000000000047941 */ /* 0x004fea0003800200 */
.L_x_57:
[----:B------:R-:W-:Y:S05]  /*1af0*/  @!P0 BRA `(.L_x_59) ;  /* 0x0000000800708947 */ /* 0x000fea0003800000 */
[----:B---34-:R-:W-:Y:S01]  /*1b00*/  BAR.SYNC.DEFER_BLOCKING 0x0 ;  /* 0x0000000000007b1d */ /* 0x018fe20000010000 */
[----:B------:R-:W-:Y:S01]  /*1b10*/  @!P3 IMAD.MOV.U32 R2, RZ, RZ, 0x4000 ;  /* 0x00004000ff02b424 */ /* 0x000fe200078e00ff */
[----:B------:R-:W-:Y:S02]  /*1b20*/  ELECT P1, URZ, PT ;  /* 0x0000000000ff782f */ /* 0x000fe40003820000 */
[----:B------:R-:W-:Y:S02]  /*1b30*/  ELECT P0, URZ, PT ;  /* 0x0000000000ff782f */ /* 0x000fe40003800000 */
[C---:B------:R-:W-:Y:S01]  /*1b40*/  ISETP.LT.U32.AND P1, PT, R20.reuse, 0x20, P1 ;  /* 0x000000201400780c */ /* 0x040fe20000f21070 */
[----:B------:R-:W-:Y:S01]  /*1b50*/  UMOV UR11, UR15 ;  /* 0x0000000f000b7c82 */ /* 0x000fe20008000000 */
[----:B------:R-:W-:Y:S01]  /*1b60*/  ISETP.LT.U32.AND P0, PT, R20, 0x20, P0 ;  /* 0x000000201400780c */ /* 0x000fe20000701070 */
[----:B------:R-:W-:-:S10]  /*1b70*/  UIADD3 UR16, UPT, UPT, UR8, 0x8000, URZ ;  /* 0x0000800008107890 */ /* 0x000fd4000fffe0ff */
[----:B------:R-:W-:Y:S01]  /*1b80*/  VOTEU.ANY UP0, P1 ;  /* 0x0000000000ff7886 */ /* 0x000fe20000800100 */
[----:B------:R-:W-:Y:S01]  /*1b90*/  VOTEU.ANY UP2, P1 ;  /* 0x0000000000ff7886 */ /* 0x000fe20000840100 */
[----:B------:R-:W-:Y:S01]  /*1ba0*/  VOTEU.ANY UP1, P0 ;  /* 0x0000000000ff7886 */ /* 0x000fe20000020100 */
[----:B------:R-:W-:Y:S01]  /*1bb0*/  VOTEU.ANY UP3, P0 ;  /* 0x0000000000ff7886 */ /* 0x000fe20000060100 */
[----:B------:R2:W-:Y:S01]  /*1bc0*/  @!P3 SYNCS.ARRIVE.TRANS64 RZ, [UR8+0x10000], R2 ;  /* 0x01000002ffffb9a7 */ /* 0x0005e20008000008 */
[----:B------:R3:W-:Y:S06]  /*1bd0*/  MEMBAR.ALL.CTA ;  /* 0x0000000000007992 */ /* 0x0007ec0000008000 */
[----:B---3--:R-:W3:Y:S01]  /*1be0*/  FENCE.VIEW.ASYNC.S ;  /* 0x00000000000073c6 */ /* 0x008ee20000000000 */
[----:B------:R-:W-:Y:S01]  /*1bf0*/  @UP0 UIADD3 UR9, UPT, UPT, UR8, 0x10000, URZ ;  /* 0x0001000008090890 */ /* 0x000fe2000fffe0ff */
[----:B------:R-:W-:Y:S01]  /*1c00*/  @UP0 UMOV UR10, URZ ;  /* 0x000000ff000a0c82 */ /* 0x000fe20008000000 */
[----:B------:R-:W-:Y:S01]  /*1c10*/  @UP1 UIADD3 UR17, UPT, UPT, UR8, 0x10000, URZ ;  /* 0x0001000008111890 */ /* 0x000fe2000fffe0ff */
[----:B------:R-:W-:Y:S01]  /*1c20*/  @UP1 UMOV UR19, URZ ;  /* 0x000000ff00131c82 */ /* 0x000fe20008000000 */
[----:B------:R-:W-:Y:S01]  /*1c30*/  UISETP.NE.U32.AND UP0, UPT, UR22, URZ, UPT ;  /* 0x000000ff1600728c */ /* 0x000fe2000bf05070 */
[----:B---3--:R-:W-:Y:S06]  /*1c40*/  BAR.SYNC.DEFER_BLOCKING 0x0 ;  /* 0x0000000000007b1d */ /* 0x008fec0000010000 */
[----:B------:R2:W-:Y:S02]  /*1c50*/  @UP2 UTMALDG.2D [UR8], [UR24] ;  /* 0x00000008180025b4 */ /* 0x0005e40008008000 */
[----:B------:R-:W-:Y:S06]  /*1c60*/  BAR.SYNC.DEFER_BLOCKING 0x0 ;  /* 0x0000000000007b1d */ /* 0x000fec0000010000 */
[----:B------:R2:W-:Y:S02]  /*1c70*/  @UP3 UTMALDG.2D [UR16], [UR26] ;  /* 0x000000101a0035b4 */ /* 0x0005e40008008000 */
[----:B------:R-:W-:Y:S06]  /*1c80*/  BAR.SYNC.DEFER_BLOCKING 0x0 ;  /* 0x0000000000007b1d */ /* 0x000fec0000010000 */
[----:B------:R-:W3:Y:S02]  /*1c90*/  SYNCS.PHASECHK.TRANS64.TRYWAIT P0, [UR8+0x10000], RZ ;  /* 0x010000ffff0075a7 */ /* 0x000ee40008001108 */
[----:B--23--:R-:W-:Y:S05]  /*1ca0*/  @!P0 BRA `(.L_x_60) ;  /* 0x0000000c00c08947 */ /* 0x00cfea0003800000 */
.L_x_78:
[----:B------:R-:W-:Y:S05]  /*1cb0*/  BRA.U UP0, `(.L_x_61) ;  /* 0x0000000100747547 */ /* 0x000fea000b800000 */
[----:B------:R-:W-:Y:S02]  /*1cc0*/  USHF.R.U32.HI UR6, URZ, 0x4, UR8 ;  /* 0x00000004ff067899 */ /* 0x000fe40008011608 */
[----:B------:R-:W-:Y:S02]  /*1cd0*/  USHF.R.U32.HI UR10, URZ, 0x4, UR16 ;  /* 0x00000004ff0a7899 */ /* 0x000fe40008011610 */
[----:B------:R-:W-:Y:S02]  /*1ce0*/  USGXT.U32 UR6, UR6, 0xe ;  /* 0x0000000e0606789a */ /* 0x000fe40008000000 */
[----:B------:R-:W-:Y:S02]  /*1cf0*/  USGXT.U32 UR10, UR10, 0xe ;  /* 0x0000000e0a0a789a */ /* 0x000fe40008000000 */
[----:B------:R-:W-:Y:S02]  /*1d00*/  UIADD3 UR34, UP0, UPT, UR6, 0x2, URZ ;  /* 0x0000000206227890 */ /* 0x000fe4000ff1e0ff */
[----:B------:R-:W-:Y:S01]  /*1d10*/  UIADD3 UR32, UP1, UPT, UR10, 0x80, URZ ;  /* 0x000000800a207890 */ /* 0x000fe2000ff3e0ff */
[----:B------:R-:W-:Y:S01]  /*1d20*/  UMOV UR4, URZ ;  /* 0x000000ff00047c82 */ /* 0x000fe20008000000 */
[----:B------:R-:W-:Y:S01]  /*1d30*/  UMOV UR5, URZ ;  /* 0x000000ff00057c82 */ /* 0x000fe20008000000 */
[----:B------:R-:W-:-:S02]  /*1d40*/  UIADD3.X UR35, UPT, UPT, UR4, 0x40004040, URZ, UP0, !UPT ;  /* 0x4000404004237890 */ /* 0x000fc400087fe4ff */
[----:B------:R-:W-:Y:S02]  /*1d50*/  UIADD3.X UR33, UPT, UPT, UR5, 0x40004040, URZ, UP1, !UPT ;  /* 0x4000404005217890 */ /* 0x000fe40008ffe4ff */
[----:B------:R-:W-:Y:S02]  /*1d60*/  UIADD3.64 UR4, UPT, UPT, UR34, 0x2, URZ ;  /* 0x0000000222047897 */ /* 0x000fe4000fffe0ff */
[----:B------:R-:W-:Y:S02]  /*1d70*/  UIADD3.64 UR16, UPT, UPT, UR32, 0x80, URZ ;  /* 0x0000008020107897 */ /* 0x000fe4000fffe0ff */
[----:B------:R-:W-:Y:S02]  /*1d80*/  UIADD3.64 UR28, UPT, UPT, UR34, 0x4, URZ ;  /* 0x00000004221c7897 */ /* 0x000fe4000fffe0ff */
[----:B------:R-:W-:Y:S01]  /*1d90*/  UIADD3.64 UR30, UPT, UPT, UR32, 0x100, URZ ;  /* 0x00000100201e7897 */ /* 0x000fe2000fffe0ff */
[----:B------:R-:W-:Y:S01]  /*1da0*/  UMOV UR36, 0x0 ;  /* 0x0000000000247882 */ /* 0x000fe20000000000 */
[----:B------:R-:W-:Y:S01]  /*1db0*/  UMOV UR37, 0x4110490 ;  /* 0x0411049000257882 */ /* 0x000fe20000000000 */
[----:B------:R-:W-:Y:S01]  /*1dc0*/  UMOV UR7, 0x40004040 ;  /* 0x4000404000077882 */ /* 0x000fe20000000000 */
[----:B------:R-:W-:Y:S01]  /*1dd0*/  UMOV UR11, 0x40004040 ;  /* 0x40004040000b7882 */ /* 0x000fe20000000000 */
[----:B------:R-:W-:Y:S01]  /*1de0*/  UMOV UR38, 0x0 ;  /* 0x0000000000267882 */ /* 0x000fe20000000000 */
[----:B------:R-:W-:Y:S01]  /*1df0*/  UMOV UR39, 0x4110490 ;  /* 0x0411049000277882 */ /* 0x000fe20000000000 */
[----:B------:R-:W-:Y:S01]  /*1e00*/  UMOV UR40, 0x0 ;  /* 0x0000000000287882 */ /* 0x000fe20000000000 */
[----:B------:R-:W-:Y:S01]  /*1e10*/  UMOV UR41, 0x4110490 ;  /* 0x0411049000297882 */ /* 0x000fe20000000000 */
[----:B------:R2:W-:Y:S01]  /*1e20*/  UTCHMMA gdesc[UR6], gdesc[UR10], tmem[UR23], tmem[UR36], idesc[UR37], !UPT ;  /* 0x00ff240a060075ea */ /* 0x0005e2000f800017 */
[----:B------:R-:W-:Y:S01]  /*1e30*/  UMOV UR42, 0x0 ;  /* 0x00000000002a7882 */ /* 0x000fe20000000000 */
[----:B------:R-:W-:Y:S01]  /*1e40*/  UMOV UR43, 0x4110490 ;  /* 0x04110490002b7882 */ /* 0x000fe20000000000 */
[----:B------:R2:W-:Y:S01]  /*1e50*/  UTCHMMA gdesc[UR34], gdesc[UR32], tmem[UR23], tmem[UR38], idesc[UR39], UPT ;  /* 0x00ff2620220075ea */ /* 0x0005e2000b800017 */
[----:B------:R2:W-:Y:S01]  /*1e60*/  UTCHMMA gdesc[UR4], gdesc[UR16], tmem[UR23], tmem[UR40], idesc[UR41], UPT ;  /* 0x00ff2810040075ea */ /* 0x0005e2000b800017 */
[----:B------:R2:W-:Y:S01]  /*1e70*/  UTCHMMA gdesc[UR28], gdesc[UR30], tmem[UR23], tmem[UR42], idesc[UR43], UPT ;  /* 0x00ff2a1e1c0075ea */ /* 0x0005e2000b800017 */
[----:B------:R-:W-:Y:S01]  /*1e80*/  NOP ;  /* 0x0000000000007918 */ /* 0x000fe20000000000 */
.L_x_61:
[----:B------:R-:W-:Y:S01]  /*1e90*/  ELECT P0, URZ, PT ;  /* 0x0000000000ff782f */ /* 0x000fe20003800000 */
[----:B--2---:R-:W-:Y:S01]  /*1ea0*/  UMOV UR4, UR12 ;  /* 0x0000000c00047c82 */ /* 0x004fe20008000000 */
[----:B------:R-:W-:Y:S02]  /*1eb0*/  UMOV UR5, URZ ;  /* 0x000000ff00057c82 */ /* 0x000fe40008000000 */
[----:B------:R-:W-:-:S13]  /*1ec0*/  ISETP.LT.U32.AND P0, PT, R20, 0x20, P0 ;  /* 0x000000201400780c */ /* 0x000fda0000701070 */
[----:B------:R-:W-:Y:S01]  /*1ed0*/  VOTEU.ANY UP0, P0 ;  /* 0x0000000000ff7886 */ /* 0x000fe20000000100 */
[----:B------:R-:W-:Y:S01]  /*1ee0*/  VOTEU.ANY UP1, P0 ;  /* 0x0000000000ff7886 */ /* 0x000fe20000020100 */
[----:B------:R-:W-:-:S03]  /*1ef0*/  ISETP.GE.U32.AND P0, PT, R6, 0x41, PT ;  /* 0x000000410600780c */ /* 0x000fc60003f06070 */
[----:B------:R-:W-:Y:S02]  /*1f00*/  @UP0 UMOV UR4, UR4 ;  /* 0x0000000400040c82 */ /* 0x000fe40008000000 */
[----:B------:R2:W-:Y:S01]  /*1f10*/  @UP1 UTCBAR [UR4], URZ ;  /* 0x000000ff040013e9 */ /* 0x0005e200080000ff */
[----:B------:R-:W-:Y:S06]  /*1f20*/  BAR.SYNC.DEFER_BLOCKING 0x0 ;  /* 0x0000000000007b1d */ /* 0x000fec0000010000 */
[----:B------:R-:W3:Y:S02]  /*1f30*/  SYNCS.PHASECHK.TRANS64.TRYWAIT P1, [UR8+0x10020], RZ ;  /* 0x010020ffff0075a7 */ /* 0x000ee40008021108 */
[----:B--23--:R-:W-:Y:S05]  /*1f40*/  @!P1 BRA `(.L_x_62) ;  /* 0x0000000c00249947 */ /* 0x00cfea0003800000 */
.L_x_79:
[----:B------:R-:W-:Y:S01]  /*1f50*/  UMOV UR4, URZ ;  /* 0x000000ff00047c82 */ /* 0x000fe20008000000 */
[----:B------:R-:W-:Y:S05]  /*1f60*/  @!P0 BRA `(.L_x_59) ;  /* 0x0000000400548947 */ /* 0x000fea0003800000 */
[----:B------:R-:W2:Y:S01]  /*1f70*/  LDCU UR29, c[0x0][0x3a0] ;  /* 0x00007400ff1d77ac */ /* 0x000ea20008000800 */
[----:B------:R-:W-:Y:S01]  /*1f80*/  UMOV UR9, 0x1 ;  /* 0x0000000100097882 */ /* 0x000fe20000000000 */
[----:B------:R-:W-:-:S05]  /*1f90*/  UMOV UR14, 0x40 ;  /* 0x00000040000e7882 */ /* 0x000fca0000000000 */
.L_x_66:
[----:B------:R-:W-:Y:S01]  /*1fa0*/  BAR.SYNC.DEFER_BLOCKING 0x0 ;  /* 0x0000000000007b1d */ /* 0x000fe20000010000 */
[----:B------:R-:W-:Y:S01]  /*1fb0*/  ULEA UR28, UR9, UR8, 0x3 ;  /* 0x00000008091c7291 */ /* 0x000fe2000f8e18ff */
[----:B------:R-:W-:Y:S01]  /*1fc0*/  @!P3 IMAD.MOV.U32 R2, RZ, RZ, 0x4000 ;  /* 0x00004000ff02b424 */ /* 0x000fe200078e00ff */
[----:B------:R-:W-:Y:S01]  /*1fd0*/  ELECT P1, URZ, PT ;  /* 0x0000000000ff782f */ /* 0x000fe20003820000 */
[----:B------:R-:W-:-:S03]  /*1fe0*/  ULEA UR12, UR9, UR8, 0xd ;  /* 0x00000008090c7291 */ /* 0x000fc6000f8e68ff */
[----:B------:R-:W-:Y:S02]  /*1ff0*/  ISETP.LT.U32.AND P1, PT, R20, 0x20, P1 ;  /* 0x000000201400780c */ /* 0x000fe40000f21070 */
[----:B------:R-:W-:Y:S01]  /*2000*/  ELECT P0, URZ, PT ;  /* 0x0000000000ff782f */ /* 0x000fe20003800000 */
[----:B------:R-:W-:-:S03]  /*2010*/  UIADD3 UR16, UPT, UPT, UR12, 0x8000, URZ ;  /* 0x000080000c107890 */ /* 0x000fc6000fffe0ff */
[----:B------:R-:W-:Y:S01]  /*2020*/  ISETP.LT.U32.AND P0, PT, R20, 0x20, P0 ;  /* 0x000000201400780c */ /* 0x000fe20000701070 */
[----:B------:R-:W-:Y:S01]  /*2030*/  UMOV UR19, UR14 ;  /* 0x0000000e00137c82 */ /* 0x000fe20008000000 */
[----:B------:R-:W-:-:S05]  /*2040*/  USHF.L.U32 UR5, UR4, 0x1f, URZ ;  /* 0x0000001f04057899 */ /* 0x000fca00080006ff */
[----:B------:R-:W-:Y:S01]  /*2050*/  VOTEU.ANY UP0, P1 ;  /* 0x0000000000ff7886 */ /* 0x000fe20000800100 */
[----:B------:R3:W-:Y:S01]  /*2060*/  @!P3 SYNCS.ARRIVE.TRANS64 RZ, [UR28+0x10000], R2 ;  /* 0x01000002ffffb9a7 */ /* 0x0007e2000800001c */
[----:B------:R4:W-:Y:S06]  /*2070*/  MEMBAR.ALL.CTA ;  /* 0x0000000000007992 */ /* 0x0009ec0000008000 */
[----:B----4-:R-:W4:Y:S01]  /*2080*/  FENCE.VIEW.ASYNC.S ;  /* 0x00000000000073c6 */ /* 0x010f220000000000 */
[----:B------:R-:W-:Y:S01]  /*2090*/  @UP0 UIADD3 UR13, UPT, UPT, UR28, 0x10000, URZ ;  /* 0x000100001c0d0890 */ /* 0x000fe2000fffe0ff */
[----:B----4-:R-:W-:Y:S01]  /*20a0*/  VOTEU.ANY UP0, P1 ;  /* 0x0000000000ff7886 */ /* 0x010fe20000800100 */
[----:B------:R-:W-:Y:S01]  /*20b0*/  VOTEU.ANY UP1, P0 ;  /* 0x0000000000ff7886 */ /* 0x000fe20000020100 */
[----:B---3--:R-:W-:-:S04]  /*20c0*/  IMAD.U32 R2, RZ, RZ, UR5 ;  /* 0x00000005ff027e24 */ /* 0x008fc8000f8e00ff */
[----:B------:R-:W-:Y:S01]  /*20d0*/  @UP1 UIADD3 UR17, UPT, UPT, UR28, 0x10000, URZ ;  /* 0x000100001c111890 */ /* 0x000fe2000fffe0ff */
[----:B------:R-:W-:Y:S01]  /*20e0*/  VOTEU.ANY UP1, P0 ;  /* 0x0000000000ff7886 */ /* 0x000fe20000020100 */
[----:B------:R-:W-:Y:S06]  /*20f0*/  BAR.SYNC.DEFER_BLOCKING 0x0 ;  /* 0x0000000000007b1d */ /* 0x000fec0000010000 */
[----:B------:R3:W-:Y:S01]  /*2100*/  @UP0 UTMALDG.2D [UR12], [UR24] ;  /* 0x0000000c180005b4 */ /* 0x0007e20008008000 */
[----:B------:R-:W-:Y:S01]  /*2110*/  UISETP.NE.U32.AND UP0, UPT, UR22, URZ, UPT ;  /* 0x000000ff1600728c */ /* 0x000fe2000bf05070 */
[----:B------:R-:W-:Y:S06]  /*2120*/  BAR.SYNC.DEFER_BLOCKING 0x0 ;  /* 0x0000000000007b1d */ /* 0x000fec0000010000 */
[----:B------:R3:W-:Y:S02]  /*2130*/  @UP1 UTMALDG.2D [UR16], [UR26] ;  /* 0x000000101a0015b4 */ /* 0x0007e40008008000 */
[----:B------:R-:W-:Y:S06]  /*2140*/  BAR.SYNC.DEFER_BLOCKING 0x0 ;  /* 0x0000000000007b1d */ /* 0x000fec0000010000 */
[----:B------:R-:W4:Y:S02]  /*2150*/  SYNCS.PHASECHK.TRANS64.TRYWAIT P0, [UR28+0x10000], R2 ;  /* 0x01000002ff0075a7 */ /* 0x000f24000800111c */
[----:B---34-:R-:W-:Y:S05]  /*2160*/  @!P0 BRA `(.L_x_63) ;  /* 0x0000000800a88947 */ /* 0x018fea0003800000 */
.L_x_80:
        /* <DEDUP_REMOVED lines=11> */
[----:B------:R-:W-:Y:S02]  /*2220*/  UIADD3 UR6, UP0, UPT, UR16, 0x2, URZ ;  /* 0x0000000210067890 */ /* 0x000fe4000ff1e0ff */
[----:B------:R-:W-:Y:S02]  /*2230*/  UIADD3 UR32, UP1, UPT, UR30, 0x80, URZ ;  /* 0x000000801e207890 */ /* 0x000fe4000ff3e0ff */
[----:B------:R-:W-:Y:S02]  /*2240*/  UIADD3 UR34, UP2, UPT, UR16, 0x4, URZ ;  /* 0x0000000410227890 */ /* 0x000fe4000ff5e0ff */
[----:B------:R-:W-:Y:S02]  /*2250*/  UIADD3 UR36, UP3, UPT, UR30, 0x100, URZ ;  /* 0x000001001e247890 */ /* 0x000fe4000ff7e0ff */
[----:B------:R-:W-:-:S02]  /*2260*/  UIADD3.X UR7, UPT, UPT, UR17, URZ, URZ, UP0, !UPT ;  /* 0x000000ff11077290 */ /* 0x000fc400087fe4ff */
[----:B------:R-:W-:Y:S02]  /*2270*/  UIADD3.X UR33, UPT, UPT, UR31, URZ, URZ, UP1, !UPT ;  /* 0x000000ff1f217290 */ /* 0x000fe40008ffe4ff */
[----:B------:R-:W-:Y:S02]  /*2280*/  UIADD3.X UR35, UPT, UPT, UR17, URZ, URZ, UP2, !UPT ;  /* 0x000000ff11237290 */ /* 0x000fe400097fe4ff */
[----:B------:R-:W-:Y:S01]  /*2290*/  UIADD3.X UR37, UPT, UPT, UR31, URZ, URZ, UP3, !UPT ;  /* 0x000000ff1f257290 */ /* 0x000fe20009ffe4ff */
        /* <DEDUP_REMOVED lines=8> */
[----:B------:R3:W-:Y:S01]  /*2320*/  UTCHMMA gdesc[UR10], gdesc[UR12], tmem[UR23], tmem[UR38], idesc[UR39], UPT ;  /* 0x00ff260c0a0075ea */ /* 0x0007e2000b800017 */
[----:B------:R-:W-:Y:S01]  /*2330*/  UMOV UR44, 0x0 ;  /* 0x00000000002c7882 */ /* 0x000fe20000000000 */
[----:B------:R-:W-:Y:S01]  /*2340*/  UMOV UR45, 0x4110490 ;  /* 0x04110490002d7882 */ /* 0x000fe20000000000 */
[----:B------:R3:W-:Y:S01]  /*2350*/  UTCHMMA gdesc[UR16], gdesc[UR30], tmem[UR23], tmem[UR40], idesc[UR41], UPT ;  /* 0x00ff281e100075ea */ /* 0x0007e2000b800017 */
[----:B------:R3:W-:Y:S01]  /*2360*/  UTCHMMA gdesc[UR6], gdesc[UR32], tmem[UR23], tmem[UR42], idesc[UR43], UPT ;  /* 0x00ff2a20060075ea */ /* 0x0007e2000b800017 */
[----:B------:R3:W-:Y:S01]  /*2370*/  UTCHMMA gdesc[UR34], gdesc[UR36], tmem[UR23], tmem[UR44], idesc[UR45], UPT ;  /* 0x00ff2c24220075ea */ /* 0x0007e2000b800017 */
[----:B------:R-:W-:Y:S01]  /*2380*/  NOP ;  /* 0x0000000000007918 */ /* 0x000fe20000000000 */
.L_x_64:
[----:B------:R-:W-:Y:S01]  /*2390*/  ELECT P0, URZ, PT ;  /* 0x0000000000ff782f */ /* 0x000fe20003800000 */
[----:B---3--:R-:W-:-:S03]  /*23a0*/  UIADD3 UR6, UPT, UPT, UR28, 0x10020, URZ ;  /* 0x000100201c067890 */ /* 0x008fc6000fffe0ff */
[----:B------:R-:W-:Y:S01]  /*23b0*/  ISETP.LT.U32.AND P0, PT, R20, 0x20, P0 ;  /* 0x000000201400780c */ /* 0x000fe20000701070 */
[----:B------:R-:W-:-:S12]  /*23c0*/  UMOV UR7, URZ ;  /* 0x000000ff00077c82 */ /* 0x000fd80008000000 */
[----:B------:R-:W-:Y:S01]  /*23d0*/  VOTEU.ANY UP0, P0 ;  /* 0x0000000000ff7886 */ /* 0x000fe20000000100 */
[----:B------:R-:W-:-:S04]  /*23e0*/  VOTEU.ANY UP1, P0 ;  /* 0x0000000000ff7886 */ /* 0x000fc80000020100 */
[----:B------:R-:W-:Y:S02]  /*23f0*/  @UP0 UMOV UR6, UR6 ;  /* 0x0000000600060c82 */ /* 0x000fe40008000000 */
[----:B------:R3:W-:Y:S01]  /*2400*/  @UP1 UTCBAR [UR6], URZ ;  /* 0x000000ff060013e9 */ /* 0x0007e200080000ff */
[----:B------:R-:W-:Y:S06]  /*2410*/  BAR.SYNC.DEFER_BLOCKING 0x0 ;  /* 0x0000000000007b1d */ /* 0x000fec0000010000 */
[----:B------:R-:W4:Y:S02]  /*2420*/  SYNCS.PHASECHK.TRANS64.TRYWAIT P0, [UR28+0x10020], R2 ;  /* 0x01002002ff0075a7 */ /* 0x000f24000800111c */
[----:B---34-:R-:W-:Y:S05]  /*2430*/  @!P0 BRA `(.L_x_65) ;  /* 0x0000000800008947 */ /* 0x018fea0003800000 */
.L_x_81:
[----:B------:R-:W-:Y:S02]  /*2440*/  UIADD3 UR9, UPT, UPT, UR9, 0x1, URZ ;  /* 0x0000000109097890 */ /* 0x000fe4000fffe0ff */
[----:B------:R-:W-:Y:S02]  /*2450*/  UIADD3 UR14, UPT, UPT, UR14, 0x40, URZ ;  /* 0x000000400e0e7890 */ /* 0x000fe4000fffe0ff */
[----:B------:R-:W-:-:S04]  /*2460*/  UISETP.NE.U32.AND UP0, UPT, UR9, 0x4, UPT ;  /* 0x000000040900788c */ /* 0x000fc8000bf05070 */
[----:B------:R-:W-:Y:S02]  /*2470*/  USEL UR5, URZ, 0x1, UP0 ;  /* 0x00000001ff057887 */ /* 0x000fe40008000000 */
[----:B------:R-:W-:Y:S02]  /*2480*/  USEL UR9, UR9, URZ, UP0 ;  /* 0x000000ff09097287 */ /* 0x000fe40008000000 */
[----:B--2---:R-:W-:Y:S02]  /*2490*/  UISETP.GE.AND UP0, UPT, UR14, UR29, UPT ;  /* 0x0000001d0e00728c */ /* 0x004fe4000bf06270 */
[----:B------:R-:W-:-:S07]  /*24a0*/  ULOP3.LUT UR4, UR4, UR5, URZ, 0x3c, !UPT ;  /* 0x0000000504047292 */ /* 0x000fce000f8e3cff */
[----:B------:R-:W-:Y:S05]  /*24b0*/  BRA.U !UP0, `(.L_x_66) ;  /* 0xfffffff908b87547 */ /* 0x000fea000b83ffff */
.L_x_59:
[----:B---34-:R-:W-:Y:S06]  /*24c0*/  BAR.SYNC.DEFER_BLOCKING 0x0 ;  /* 0x0000000000007b1d */ /* 0x018fec0000010000 */
[----:B------:R-:W-:Y:S04]  /*24d0*/  BSSY.RECONVERGENT B4, `(.L_x_67) ;  /* 0x0000004000047945 */ /* 0x000fe80003800200 */
[----:B------:R-:W-:Y:S05]  /*24e0*/  @P3 BRA `(.L_x_68) ;  /* 0x0000000000083947 */ /* 0x000fea0003800000 */
[----:B------:R-:W2:Y:S02]  /*24f0*/  SYNCS.CCTL.IV [UR8+0x10000] ;  /* 0x01000000ff0079b1 */ /* 0x000ea40008000008 */
[----:B--2---:R-:W2:Y:S02]  /*2500*/  SYNCS.CCTL.IV [UR8+0x10020] ;  /* 0x01002000ff0079b1 */ /* 0x004ea40008000008 */
.L_x_68:
[----:B------:R-:W-:Y:S05]  /*2510*/  BSYNC.RECONVERGENT B4 ;  /* 0x0000000000047941 */ /* 0x000fea0003800200 */
.L_x_67:
[----:B--2---:R-:W-:Y:S06]  /*2520*/  BAR.SYNC.DEFER_BLOCKING 0x0 ;  /* 0x0000000000007b1d */ /* 0x004fec0000010000 */
[----:B------:R-:W-:Y:S04]  /*2530*/  BSSY.RECONVERGENT B4, `(.L_x_69) ;  /* 0x0000004000047945 */ /* 0x000fe80003800200 */
[----:B------:R-:W-:Y:S05]  /*2540*/  @P3 BRA `(.L_x_70) ;  /* 0x0000000000083947 */ /* 0x000fea0003800000 */
[----:B------:R-:W2:Y:S02]  /*2550*/  SYNCS.CCTL.IV [UR8+0x10008] ;  /* 0x01000800ff0079b1 */ /* 0x000ea40008000008 */
[----:B--2---:R-:W2:Y:S02]  /*2560*/  SYNCS.CCTL.IV [UR8+0x10028] ;  /* 0x01002800ff0079b1 */ /* 0x004ea40008000008 */
.L_x_70:
[----:B------:R-:W-:Y:S05]  /*2570*/  BSYNC.RECONVERGENT B4 ;  /* 0x0000000000047941 */ /* 0x000fea0003800200 */
.L_x_69:
[----:B--2---:R-:W-:Y:S06]  /*2580*/  BAR.SYNC.DEFER_BLOCKING 0x0 ;  /* 0x0000000000007b1d */ /* 0x004fec0000010000 */
[----:B------:R-:W-:Y:S04]  /*2590*/  BSSY.RECONVERGENT B4, `(.L_x_71) ;  /* 0x0000004000047945 */ /* 0x000fe80003800200 */
[----:B------:R-:W-:Y:S05]  /*25a0*/  @P3 BRA `(.L_x_72) ;  /* 0x0000000000083947 */ /* 0x000fea0003800000 */
[----:B------:R-:W2:Y:S02]  /*25b0*/  SYNCS.CCTL.IV [UR8+0x10010] ;  /* 0x01001000ff0079b1 */ /* 0x000ea40008000008 */
[----:B--2---:R-:W2:Y:S02]  /*25c0*/  SYNCS.CCTL.IV [UR8+0x10030] ;  /* 0x01003000ff0079b1 */ /* 0x004ea40008000008 */
.L_x_72:
[----:B------:R-:W-:Y:S05]  /*25d0*/  BSYNC.RECONVERGENT B4 ;  /* 0x0000000000047941 */ /* 0x000fea0003800200 */
.L_x_71:
[----:B--2---:R-:W-:Y:S06]  /*25e0*/  BAR.SYNC.DEFER_BLOCKING 0x0 ;  /* 0x0000000000007b1d */ /* 0x004fec0000010000 */
[----:B------:R-:W-:Y:S04]  /*25f0*/  BSSY.RECONVERGENT B4, `(.L_x_73) ;  /* 0x0000004000047945 */ /* 0x000fe80003800200 */
[----:B------:R-:W-:Y:S05]  /*2600*/  @P3 BRA `(.L_x_74) ;  /* 0x0000000000083947 */ /* 0x000fea0003800000 */
[----:B------:R-:W2:Y:S02]  /*2610*/  SYNCS.CCTL.IV [UR8+0x10018] ;  /* 0x01001800ff0079b1 */ /* 0x000ea40008000008 */
[----:B--2---:R-:W2:Y:S02]  /*2620*/  SYNCS.CCTL.IV [UR8+0x10038] ;  /* 0x01003800ff0079b1 */ /* 0x004ea40008000008 */
.L_x_74:
[----:B------:R-:W-:Y:S05]  /*2630*/  BSYNC.RECONVERGENT B4 ;  /* 0x0000000000047941 */ /* 0x000fea0003800200 */
.L_x_73:
[----:B------:R-:W-:Y:S01]  /*2640*/  USHF.L.U32 UR4, UR22, 0x15, URZ ;  /* 0x0000001516047899 */ /* 0x000fe200080006ff */
[C---:B------:R-:W-:Y:S01]  /*2650*/  IMAD.SHL.U32 R2, R0.reuse, 0x40, RZ ;  /* 0x0000004000027824 */ /* 0x040fe200078e00ff */
[----:B------:R-:W-:Y:S01]  /*2660*/  USHF.L.U32 UR22, UR22, 0x3, URZ ;  /* 0x0000000316167899 */ /* 0x000fe200080006ff */
[C---:B------:R-:W-:Y:S01]  /*2670*/  IMAD.SHL.U32 R21, R0.reuse, 0x2, RZ ;  /* 0x0000000200157824 */ /* 0x040fe200078e00ff */
[----:B------:R-:W-:Y:S01]  /*2680*/  ULOP3.LUT UR4, UR4, 0x600000, URZ, 0xc0, !UPT ;  /* 0x0060000004047892 */ /* 0x000fe2000f8ec0ff */
[C---:B-----5:R-:W-:Y:S01]  /*2690*/  IMAD.SHL.U32 R3, R0.reuse, 0x10, RZ ;  /* 0x0000001000037824 */ /* 0x060fe200078e00ff */
[----:B------:R-:W-:Y:S01]  /*26a0*/  ULOP3.LUT UR22, UR22, 0x20, URZ, 0xc0, !UPT ;  /* 0x0000002016167892 */ /* 0x000fe2000f8ec0ff */
[----:B------:R-:W-:Y:S01]  /*26b0*/  SHF.R.U32.HI R22, RZ, 0x1, R0 ;  /* 0x00000001ff167819 */ /* 0x000fe20000011600 */
[----:B------:R-:W-:Y:S01]  /*26c0*/  IMAD.SHL.U32 R0, R0, 0x80, RZ ;  /* 0x0000008000007824 */ /* 0x000fe200078e00ff */
[----:B------:R-:W-:Y:S01]  /*26d0*/  LOP3.LUT R2, R2, 0x1800, RZ, 0xc0, !PT ;  /* 0x0000180002027812 */ /* 0x000fe200078ec0ff */
[----:B------:R-:W-:Y:S01]  /*26e0*/  UIADD3 UR4, UPT, UPT, UR22, UR4, UR23 ;  /* 0x0000000416047290 */ /* 0x000fe2000fffe017 */
[----:B------:R-:W-:-:S02]  /*26f0*/  LOP3.LUT R21, R21, 0x20, RZ, 0xc0, !PT ;  /* 0x0000002015157812 */ /* 0x000fc400078ec0ff */
[----:B------:R-:W-:Y:S02]  /*2700*/  ELECT P0, URZ, PT ;  /* 0x0000000000ff782f */ /* 0x000fe40003800000 */
[----:B------:R-:W-:Y:S01]  /*2710*/  LOP3.LUT R2, R2, 0x70, R3, 0xf8, !PT ;  /* 0x0000007002027812 */ /* 0x000fe200078ef803 */
[----:B------:R-:W-:Y:S01]  /*2720*/  UMOV UR9, UR18 ;  /* 0x0000001200097c82 */ /* 0x000fe20008000000 */
[----:B------:R-:W-:Y:S01]  /*2730*/  LOP3.LUT R21, R21, 0x40, R22, 0xf8, !PT ;  /* 0x0000004015157812 */ /* 0x000fe200078ef816 */
[----:B------:R-:W-:Y:S01]  /*2740*/  UMOV UR10, UR15 ;  /* 0x0000000f000a7c82 */ /* 0x000fe20008000000 */
[----:B------:R-:W-:Y:S01]  /*2750*/  ISETP.LT.U32.AND P0, PT, R20, 0x20, P0 ;  /* 0x000000201400780c */ /* 0x000fe20000701070 */
[----:B------:R-:W-:Y:S01]  /*2760*/  LDTM.16dp32bit_t0_t15.x16 R4, tmem[UR4] ;  /* 0x00000004000479ee */ /* 0x000fe20008a00000 */
[----:B------:R-:W3:Y:S01]  /*2770*/  LDTM.16dp32bit_t16_t31.x16 R4, tmem[UR4+0x10] ;  /* 0x00001004000479ee */ /* 0x000ee20008a20000 */
[----:B------:R-:W-:Y:S01]  /*2780*/  LOP3.LUT R21, R2, R21, RZ, 0x3c, !PT ;  /* 0x0000001502157212 */ /* 0x000fe200078e3cff */
[----:B------:R-:W-:-:S03]  /*2790*/  NOP ;  /* 0x0000000000007918 */ /* 0x000fc60000000000 */
[----:B------:R-:W-:-:S04]  /*27a0*/  LOP3.LUT R0, R21, 0x780, R0, 0xf8, !PT ;  /* 0x0000078015007812 */ /* 0x000fc800078ef800 */
[----:B------:R-:W-:Y:S02]  /*27b0*/  LOP3.LUT R2, R0, 0x10, RZ, 0x3c, !PT ;  /* 0x0000001000027812 */ /* 0x000fe400078e3cff */
[----:B---3--:R-:W-:Y:S01]  /*27c0*/  VOTEU.ANY UP1, P0 ;  /* 0x0000000000ff7886 */ /* 0x008fe20000020100 */
[----:B------:R-:W-:Y:S01]  /*27d0*/  VOTEU.ANY UP0, P0 ;  /* 0x0000000000ff7886 */ /* 0x000fe20000000100 */
[----:B------:R-:W-:Y:S02]  /*27e0*/  F2FP.BF16.F32.PACK_AB R4, R5, R4 ;  /* 0x000000040504723e */ /* 0x000fe400000010ff */
[----:B------:R-:W-:Y:S02]  /*27f0*/  F2FP.BF16.F32.PACK_AB R5, R7, R6 ;  /* 0x000000060705723e */ /* 0x000fe400000010ff */
[----:B------:R-:W-:Y:S02]  /*2800*/  F2FP.BF16.F32.PACK_AB R12, R13, R12 ;  /* 0x0000000c0d0c723e */ /* 0x000fe400000010ff */
[----:B------:R-:W-:-:S02]  /*2810*/  F2FP.BF16.F32.PACK_AB R6, R9, R8 ;  /* 0x000000080906723e */ /* 0x000fc400000010ff */
[----:B------:R-:W-:Y:S02]  /*2820*/  F2FP.BF16.F32.PACK_AB R7, R11, R10 ;  /* 0x0000000a0b07723e */ /* 0x000fe400000010ff */
[----:B------:R-:W-:Y:S02]  /*2830*/  F2FP.BF16.F32.PACK_AB R13, R15, R14 ;  /* 0x0000000e0f0d723e */ /* 0x000fe400000010ff */
[----:B------:R-:W-:Y:S01]  /*2840*/  F2FP.BF16.F32.PACK_AB R14, R17, R16 ;  /* 0x00000010110e723e */ /* 0x000fe200000010ff */
[----:B--2---:R2:W-:Y:S01]  /*2850*/  STS.128 [R0+UR8], R4 ;  /* 0x0000000400007988 */ /* 0x0045e20008000c08 */
[----:B------:R-:W-:-:S05]  /*2860*/  F2FP.BF16.F32.PACK_AB R15, R19, R18 ;  /* 0x00000012130f723e */ /* 0x000fca00000010ff */
[----:B------:R2:W-:Y:S01]  /*2870*/  STS.128 [R2+UR8], R12 ;  /* 0x0000000c02007988 */ /* 0x0005e20008000c08 */
[----:B------:R3:W-:Y:S06]  /*2880*/  MEMBAR.ALL.CTA ;  /* 0x0000000000007992 */ /* 0x0007ec0000008000 */
[----:B---3--:R-:W3:Y:S02]  /*2890*/  FENCE.VIEW.ASYNC.S ;  /* 0x00000000000073c6 */ /* 0x008ee40000000000 */
[----:B---3--:R-:W-:Y:S06]  /*28a0*/  BAR.SYNC.DEFER_BLOCKING 0x0 ;  /* 0x0000000000007b1d */ /* 0x008fec0000010000 */
[----:B------:R2:W-:Y:S01]  /*28b0*/  @UP1 UTMASTG.2D [UR8], [UR20] ;  /* 0x00000008140013b5 */ /* 0x0005e20008008000 */
[----:B------:R0:W-:Y:S01]  /*28c0*/  UTMACMDFLUSH ;  /* 0x00000000000079b7 */ /* 0x0001e20000000000 */
[----:B------:R-:W-:-:S04]  /*28d0*/  DEPBAR.LE SB0, 0x0 ;  /* 0x000080000000791a */ /* 0x000fc80000000000 */
[----:B------:R-:W-:Y:S08]  /*28e0*/  BAR.SYNC.DEFER_BLOCKING 0x0 ;  /* 0x0000000000007b1d */ /* 0x000ff00000010000 */
[----:B------:R-:W-:Y:S06]  /*28f0*/  BAR.SYNC.DEFER_BLOCKING 0x0 ;  /* 0x0000000000007b1d */ /* 0x000fec0000010000 */
[----:B--2---:R-:W-:Y:S05]  /*2900*/  @P2 BRA `(.L_x_75) ;  /* 0x0000000000a02947 */ /* 0x004fea0003800000 */
[----:B------:R-:W2:Y:S01]  /*2910*/  S2UR UR5, SR_CgaCtaId ;  /* 0x00000000000579c3 */ /* 0x000ea20000008800 */
[----:B------:R-:W-:Y:S01]  /*2920*/  NOP ;  /* 0x0000000000007918 */ /* 0x000fe20000000000 */
[----:B------:R-:W-:Y:S01]  /*2930*/  UMOV UR4, 0x50 ;  /* 0x0000005000047882 */ /* 0x000fe20000000000 */
[----:B------:R-:W-:Y:S02]  /*2940*/  IMAD.U32 R0, RZ, RZ, UR23 ;  /* 0x00000017ff007e24 */ /* 0x000fe4000f8e00ff */
[----:B------:R-:W-:Y:S02]  /*2950*/  IMAD.MOV.U32 R3, RZ, RZ, 0x3 ;  /* 0x00000003ff037424 */ /* 0x000fe400078e00ff */
[----:B------:R-:W-:Y:S01]  /*2960*/  IMAD.MOV.U32 R7, RZ, RZ, 0x1 ;  /* 0x00000001ff077424 */ /* 0x000fe200078e00ff */
[----:B------:R-:W-:-:S04]  /*2970*/  LOP3.LUT R0, R0, 0xffff, RZ, 0xc0, !PT ;  /* 0x0000ffff00007812 */ /* 0x000fc800078ec0ff */
[----:B------:R-:W-:-:S05]  /*2980*/  SHF.R.U32.HI R0, RZ, 0x5, R0 ;  /* 0x00000005ff007819 */ /* 0x000fca0000011600 */
[----:B------:R-:W-:Y:S01]  /*2990*/  VIADD R2, R0, 0x10 ;  /* 0x0000001000027836 */ /* 0x000fe20000000000 */
[----:B------:R-:W-:Y:S01]  /*29a0*/  SHF.L.U32 R0, R3, R0, RZ ;  /* 0x0000000003007219 */ /* 0x000fe200000006ff */
[----:B--2---:R-:W-:-:S03]  /*29b0*/  ULEA UR6, UR5, UR4, 0x18 ;  /* 0x0000000405067291 */ /* 0x004fc6000f8ec0ff */
[----:B------:R-:W-:-:S04]  /*29c0*/  SHF.L.U32 R3, R7, R2, RZ ;  /* 0x0000000207037219 */ /* 0x000fc800000006ff */
[----:B------:R-:W-:Y:S02]  /*29d0*/  LOP3.LUT R0, R3, R0, RZ, 0xfc, !PT ;  /* 0x0000000003007212 */ /* 0x000fe400078efcff */
[----:B------:R-:W2:Y:S02]  /*29e0*/  LDS R5, [UR6] ;  /* 0x00000006ff057984 */ /* 0x000ea40008000800 */
[C---:B------:R-:W-:Y:S02]  /*29f0*/  LOP3.LUT R2, R0.reuse, 0xffff, RZ, 0xc0, !PT ;  /* 0x0000ffff00027812 */ /* 0x040fe400078ec0ff */
[----:B--2---:R-:W-:-:S04]  /*2a00*/  LOP3.LUT R3, R0, 0xffff, R5, 0x80, !PT ;  /* 0x0000ffff00037812 */ /* 0x004fc800078e8005 */
[----:B------:R-:W-:-:S13]  /*2a10*/  ISETP.NE.AND P0, PT, R3, R2, PT ;  /* 0x000000020300720c */ /* 0x000fda0003f05270 */
[----:B------:R-:W-:Y:S05]  /*2a20*/  @P0 BRA `(.L_x_76) ;  /* 0x0000000000500947 */ /* 0x000fea0003800000 */
[----:B------:R-:W-:Y:S02]  /*2a30*/  SHF.R.U32.HI R5, RZ, 0x10, R5 ;  /* 0x00000010ff057819 */ /* 0x000fe40000011605 */
[----:B------:R-:W-:-:S04]  /*2a40*/  SHF.R.U32.HI R2, RZ, 0x10, R0 ;  /* 0x00000010ff027819 */ /* 0x000fc80000011600 */
[----:B------:R-:W-:-:S04]  /*2a50*/  LOP3.LUT R5, R5, R2, RZ, 0xc0, !PT ;  /* 0x0000000205057212 */ /* 0x000fc800078ec0ff */
[----:B------:R-:W-:-:S13]  /*2a60*/  ISETP.NE.AND P0, PT, R5, R2, PT ;  /* 0x000000020500720c */ /* 0x000fda0003f05270 */
[----:B------:R-:W-:Y:S05]  /*2a70*/  @P0 BRA `(.L_x_77) ;  /* 0x0000000000300947 */ /* 0x000fea0003800000 */
[----:B------:R-:W-:Y:S01]  /*2a80*/  R2UR UR4, R0 ;  /* 0x00000000000472ca */ /* 0x000fe200000e0000 */
[----:B------:R-:W-:Y:S01]  /*2a90*/  VOTEU.ANY UR5, UPT, PT ;  /* 0x0000000000057886 */ /* 0x000fe200038e0100 */
[----:B------:R-:W2:Y:S01]  /*2aa0*/  S2R R0, SR_LANEID ;  /* 0x0000000000007919 */ /* 0x000ea20000000000 */
[----:B------:R-:W-:-:S10]  /*2ab0*/  UFLO.U32 UR5, UR5 ;  /* 0x00000005000572bd */ /* 0x000fd400080e0000 */
[----:B------:R-:W-:-:S06]  /*2ac0*/  ULOP3.LUT UR4, URZ, UR4, URZ, 0x33, !UPT ;  /* 0x00000004ff047292 */ /* 0x000fcc000f8e33ff */
[----:B------:R-:W-:-:S04]  /*2ad0*/  IMAD.U32 R2, RZ, RZ, UR4 ;  /* 0x00000004ff027e24 */ /* 0x000fc8000f8e00ff */
[----:B------:R-:W3:Y:S02]  /*2ae0*/  REDUX UR7, R2 ;  /* 0x00000000020773c4 */ /* 0x000ee40000000000 */
[----:B------:R4:W-:Y:S01]  /*2af0*/  UTCATOMSWS.AND URZ, UR4 ;  /* 0x0000000400ff79e3 */ /* 0x0009e20008000000 */
[----:B--2---:R-:W-:Y:S01]  /*2b00*/  ISETP.EQ.U32.AND P0, PT, R0, UR5, PT ;  /* 0x0000000500007c0c */ /* 0x004fe2000bf02070 */
[----:B---3--:R-:W-:-:S12]  /*2b10*/  IMAD.U32 R0, RZ, RZ, UR7 ;  /* 0x00000007ff007e24 */ /* 0x008fd8000f8e00ff */
[----:B------:R4:W-:Y:S01]  /*2b20*/  @P0 ATOMS.AND RZ, [UR6], R0 ;  /* 0x00000000ffff098c */ /* 0x0009e2000a800006 */
[----:B------:R-:W-:Y:S05]  /*2b30*/  BRA `(.L_x_75) ;  /* 0x0000000000147947 */ /* 0x000fea0003800000 */
.L_x_77:
[----:B------:R-:W-:-:S07]  /*2b40*/  MOV R2, 0x2b60 ;  /* 0x00002b6000027802 */ /* 0x000fce0000000f00 */
[----:B-1----:R-:W-:Y:S05]  /*2b50*/  CALL.REL.NOINC `($__internal_0_$__cuda_sm10x_tcgen05_guardrail_trap_col_being_dealloced_not_returned_by_alloc) ;  /* 0x0000000000447944 */ /* 0x002fea0003c00000 */
[----:B------:R-:W-:Y:S05]  /*2b60*/  BRA `(.L_x_75) ;  /* 0x0000000000087947 */ /* 0x000fea0003800000 */
.L_x_76:
[----:B------:R-:W-:-:S07]  /*2b70*/  MOV R2, 0x2b90 ;  /* 0x00002b9000027802 */ /* 0x000fce0000000f00 */
[----:B-1----:R-:W-:Y:S05]  /*2b80*/  CALL.REL.NOINC `($__internal_2_$__cuda_sm10x_tcgen05_guardrail_trap_unallocated_columns_being_dealloced) ;  /* 0x0000000000507944 */ /* 0x002fea0003c00000 */
.L_x_75:
[----:B------:R-:W-:Y:S01]  /*2b90*/  NOP ;  /* 0x0000000000007918 */ /* 0x000fe20000000000 */
[----:B----4-:R-:W-:Y:S05]  /*2ba0*/  EXIT ;  /* 0x000000000000794d */ /* 0x010fea0003800000 */
.L_x_60:
[----:B------:R-:W2:Y:S02]  /*2bb0*/  SYNCS.PHASECHK.TRANS64.TRYWAIT P0, [UR8+0x10000], RZ ;  /* 0x010000ffff0075a7 */ /* 0x000ea40008001108 */
[----:B--2---:R-:W-:Y:S05]  /*2bc0*/  @!P0 BRA `(.L_x_60) ;  /* 0xfffffffc00f88947 */ /* 0x004fea000383ffff */
[----:B------:R-:W-:Y:S05]  /*2bd0*/  BRA `(.L_x_78) ;  /* 0xfffffff000347947 */ /* 0x000fea000383ffff */
.L_x_62:
[----:B------:R-:W2:Y:S02]  /*2be0*/  SYNCS.PHASECHK.TRANS64.TRYWAIT P1, [UR8+0x10020], RZ ;  /* 0x010020ffff0075a7 */ /* 0x000ea40008021108 */
[----:B--2---:R-:W-:Y:S05]  /*2bf0*/  @!P1 BRA `(.L_x_62) ;  /* 0xfffffffc00f89947 */ /* 0x004fea000383ffff */
[----:B------:R-:W-:Y:S05]  /*2c00*/  BRA `(.L_x_79) ;  /* 0xfffffff000d07947 */ /* 0x000fea000383ffff */
.L_x_63:
[----:B------:R-:W3:Y:S02]  /*2c10*/  SYNCS.PHASECHK.TRANS64.TRYWAIT P0, [UR28+0x10000], R2 ;  /* 0x01000002ff0075a7 */ /* 0x000ee4000800111c */
[----:B---3--:R-:W-:Y:S05]  /*2c20*/  @!P0 BRA `(.L_x_63) ;  /* 0xfffffffc00f88947 */ /* 0x008fea000383ffff */
[----:B------:R-:W-:Y:S05]  /*2c30*/  BRA `(.L_x_80) ;  /* 0xfffffff4004c7947 */ /* 0x000fea000383ffff */
.L_x_65:
[----:B------:R-:W3:Y:S02]  /*2c40*/  SYNCS.PHASECHK.TRANS64.TRYWAIT P0, [UR28+0x10020], R2 ;  /* 0x01002002ff0075a7 */ /* 0x000ee4000800111c */
[----:B---3--:R-:W-:Y:S05]  /*2c50*/  @!P0 BRA `(.L_x_65) ;  /* 0xfffffffc00f88947 */ /* 0x008fea000383ffff */
[----:B------:R-:W-:Y:S05]  /*2c60*/  BRA `(.L_x_81) ;  /* 0xfffffff400f47947 */ /* 0x000fea000383ffff */
        .weak           $__internal_0_$__cuda_sm10x_tcgen05_guardrail_trap_col_being_dealloced_not_returned_by_alloc
        .type           $__internal_0_$__cuda_sm10x_tcgen05_guardrail_trap_col_being_dealloced_not_returned_by_alloc,@function
        .size           $__internal_0_$__cuda_sm10x_tcgen05_guardrail_trap_col_being_dealloced_not_returned_by_alloc,($__internal_1_$__cuda_sm10x_tcgen05_guardrail_trap_phase_invalid_during_alloc - $__internal_0_$__cuda_sm10x_tcgen05_guardrail_trap_col_being_dealloced_not_returned_by_alloc)
$__internal_0_$__cuda_sm10x_tcgen05_guardrail_trap_col_being_dealloced_not_returned_by_alloc:
[----:B------:R-:W-:Y:S05]  /*2c70*/  BPT.TRAP 0x1 ;  /* 0x000000040000795c */ /* 0x000fea0000300000 */
[----:B------:R-:W-:-:S04]  /*2c80*/  IMAD.MOV.U32 R3, RZ, RZ, 0x0 ;  /* 0x00000000ff037424 */ /* 0x000fc800078e00ff */
[----:B------:R-:W-:Y:S05]  /*2c90*/  RET.REL.NODEC R2 `(gluon_tcgen05) ;  /* 0xffffffd002d87950 */ /* 0x000fea0003c3ffff */
        .weak           $__internal_1_$__cuda_sm10x_tcgen05_guardrail_trap_phase_invalid_during_alloc
        .type           $__internal_1_$__cuda_sm10x_tcgen05_guardrail_trap_phase_invalid_during_alloc,@function
        .size           $__internal_1_$__cuda_sm10x_tcgen05_guardrail_trap_phase_invalid_during_alloc,($__internal_2_$__cuda_sm10x_tcgen05_guardrail_trap_unallocated_columns_being_dealloced - $__internal_1_$__cuda_sm10x_tcgen05_guardrail_trap_phase_invalid_during_alloc)
$__internal_1_$__cuda_sm10x_tcgen05_guardrail_trap_phase_invalid_during_alloc:
[----:B------:R-:W-:Y:S05]  /*2ca0*/  BPT.TRAP 0x1 ;  /* 0x000000040000795c */ /* 0x000fea0000300000 */
[----:B------:R-:W-:-:S04]  /*2cb0*/  IMAD.MOV.U32 R3, RZ, RZ, 0x0 ;  /* 0x00000000ff037424 */ /* 0x000fc800078e00ff */
[----:B------:R-:W-:Y:S05]  /*2cc0*/  RET.REL.NODEC R2 `(gluon_tcgen05) ;  /* 0xffffffd002cc7950 */ /* 0x000fea0003c3ffff */
        .weak           $__internal_2_$__cuda_sm10x_tcgen05_guardrail_trap_unallocated_columns_being_dealloced
        .type           $__internal_2_$__cuda_sm10x_tcgen05_guardrail_trap_unallocated_columns_being_dealloced,@function
        .size           $__internal_2_$__cuda_sm10x_tcgen05_guardrail_trap_unallocated_columns_being_dealloced,(.L_x_85 - $__internal_2_$__cuda_sm10x_tcgen05_guardrail_trap_unallocated_columns_being_dealloced)
$__internal_2_$__cuda_sm10x_tcgen05_guardrail_trap_unallocated_columns_being_dealloced:
[----:B------:R-:W-:Y:S05]  /*2cd0*/  BPT.TRAP 0x1 ;  /* 0x000000040000795c */ /* 0x000fea0000300000 */
[----:B------:R-:W-:-:S04]  /*2ce0*/  IMAD.MOV.U32 R3, RZ, RZ, 0x0 ;  /* 0x00000000ff037424 */ /* 0x000fc800078e00ff */
[----:B------:R-:W-:Y:S05]  /*2cf0*/  RET.REL.NODEC R2 `(gluon_tcgen05) ;  /* 0xffffffd002c07950 */ /* 0x000fea0003c3ffff */
.L_x_82:
[----:B------:R-:W-:-:S00]  /*2d00*/  BRA `(.L_x_82) ;  /* 0xfffffffc00fc7947 */ /* 0x000fc0000383ffff */
[----:B------:R-:W-:-:S00]  /*2d10*/  NOP ;  /* 0x0000000000007918 */ /* 0x000fc00000000000 */
        /* <DEDUP_REMOVED lines=14> */
.L_x_85:


//--------------------- .nv.shared.gluon_tcgen05  --------------------------
	.section	.nv.shared.gluon_tcgen05,"aw",@nobits
	.sectionflags	@""
	.align	16
	.zero		1024


//--------------------- .nv.shared.reserved.0     --------------------------
	.section	.nv.shared.reserved.0,"aw",@nobits
	.align	8
	.weak		__nv_reservedSMEM_offset_0_alias
	.size		__nv_reservedSMEM_offset_0_alias, 0, 64
	.other		__nv_reservedSMEM_offset_0_alias,@"STO_CUDA_RESERVED_SHARED STV_DEFAULT"
__nv_reservedSMEM_offset_0_alias:
	.zero		0
.nv.shared.reserved.0:
	.zero		64
	.weak		__nv_reservedSMEM_allocation_phase
	.type		__nv_reservedSMEM_allocation_phase,@object
	.size		__nv_reservedSMEM_allocation_phase,(.L_0 - __nv_reservedSMEM_allocation_phase)
__nv_reservedSMEM_allocation_phase:
	.zero		1
.L_0:
	.zero		7
	.weak		__nv_reservedSMEM_devtool_atexit_pc
	.type		__nv_reservedSMEM_devtool_atexit_pc,@object
	.size		__nv_reservedSMEM_devtool_atexit_pc,(__nv_reservedSMEM_allocation_mask - __nv_reservedSMEM_devtool_atexit_pc)
__nv_reservedSMEM_devtool_atexit_pc:
	.zero		8
	.weak		__nv_reservedSMEM_allocation_mask
	.type		__nv_reservedSMEM_allocation_mask,@object
	.size		__nv_reservedSMEM_allocation_mask,(.L_2 - __nv_reservedSMEM_allocation_mask)
__nv_reservedSMEM_allocation_mask:
	.zero		4
.L_2:


//--------------------- .nv.constant0.gluon_tcgen05 --------------------------
	.section	.nv.constant0.gluon_tcgen05,"a",@progbits
	.sectionflags	@""
	.align	4
.nv.constant0.gluon_tcgen05:
	.zero		976


//--------------------- SYMBOLS --------------------------

	.type		.nv.reservedSmem.offset0,@object
	.size		.nv.reservedSmem.offset0,0x4
	.type		.nv.reservedSmem.cap,@object
	.size		.nv.reservedSmem.cap,0x4
